	.target	sm_100a

	.elftype	@"ET_EXEC"


//--------------------- .note.nv.tkinfo           --------------------------
	.section	.note.nv.tkinfo,"",@"SHT_NOTE"
	.sectionflags	@"SHF_NOTE_NV_TKINFO"
	.tkinfo
        /*0018*/ 	.word	0x00000002
        /*0030*/ 	.string	""
        /*0030*/ 	.string	"ptxas"
        /*0030*/ 	.string	"Cuda compilation tools, release 13.0, V13.0.88"
        /*0030*/ 	.string	"Build cuda_13.0.r13.0/compiler.36424714_0"
        /*0030*/ 	.string	"-arch sm_100a -m 64 "



//--------------------- .note.nv.cuinfo           --------------------------
	.section	.note.nv.cuinfo,"",@"SHT_NOTE"
	.sectionflags	@"SHF_NOTE_NV_CUINFO"
        /*0018*/ 	.short	0x0002
        /*001a*/ 	.short	0x0064
        /*001c*/ 	.short	0x0082
	.zero		2


//--------------------- .nv.info                  --------------------------
	.section	.nv.info,"",@"SHT_CUDA_INFO"
	.align	4


	//----- nvinfo : EIATTR_REGCOUNT
	.align		4
        /*0000*/ 	.byte	0x04, 0x2f
        /*0002*/ 	.short	(.L_12 - .L_11)
	.align		4
.L_11:
        /*0004*/ 	.word	index@(_ZN7cutlass13device_kernelIN5flash11enable_sm90INS1_16FlashAttnFwdSm90INS1_25CollectiveMainloopFwdSm90ILi2EN4cute5tupleIJNS5_1CILi1EEES8_S8_EEENS6_IJNS7_ILi192EEENS7_ILi128EEENS7_ILi64EEEEEELi64ENS_10bfloat16_tEfNS_4arch4Sm90ELb1ELb0ELb0ELb1ELb0ELb1ELb0ELb1ELb1ELb1ELb0ELb0EEENS1_21CollectiveEpilogueFwdINS6_IJSA_SC_SB_EEES9_SE_SG_Li384ELb1ELb1ELb0ELb0EEENS1_36VarlenDynamicPersistentTileSchedulerILi192ELi128ELi384ELi128ELb0ELb1ELb1ELb1ELb1ELb1EEEEEEEEEvNT_6ParamsE)
        /*0008*/ 	.word	0x00000004


	//----- nvinfo : EIATTR_FRAME_SIZE
	.align		4
.L_12:
        /*000c*/ 	.byte	0x04, 0x11
        /*000e*/ 	.short	(.L_14 - .L_13)
	.align		4
.L_13:
        /*0010*/ 	.word	index@(_ZN7cutlass13device_kernelIN5flash11enable_sm90INS1_16FlashAttnFwdSm90INS1_25CollectiveMainloopFwdSm90ILi2EN4cute5tupleIJNS5_1CILi1EEES8_S8_EEENS6_IJNS7_ILi192EEENS7_ILi128EEENS7_ILi64EEEEEELi64ENS_10bfloat16_tEfNS_4arch4Sm90ELb1ELb0ELb0ELb1ELb0ELb1ELb0ELb1ELb1ELb1ELb0ELb0EEENS1_21CollectiveEpilogueFwdINS6_IJSA_SC_SB_EEES9_SE_SG_Li384ELb1ELb1ELb0ELb0EEENS1_36VarlenDynamicPersistentTileSchedulerILi192ELi128ELi384ELi128ELb0ELb1ELb1ELb1ELb1ELb1EEEEEEEEEvNT_6ParamsE)
        /*0014*/ 	.word	0x00000000


	//----- nvinfo : EIATTR_REGCOUNT
	.align		4
.L_14:
        /*0018*/ 	.byte	0x04, 0x2f
        /*001a*/ 	.short	(.L_16 - .L_15)
	.align		4
.L_15:
        /*001c*/ 	.word	index@(_ZN7cutlass13device_kernelIN5flash11enable_sm90INS1_16FlashAttnFwdSm90INS1_25CollectiveMainloopFwdSm90ILi2EN4cute5tupleIJNS5_1CILi1EEES8_S8_EEENS6_IJNS7_ILi192EEENS7_ILi128EEENS7_ILi64EEEEEELi64ENS_10bfloat16_tEfNS_4arch4Sm90ELb1ELb0ELb0ELb1ELb0ELb0ELb0ELb1ELb1ELb1ELb0ELb0EEENS1_21CollectiveEpilogueFwdINS6_IJSA_SC_SB_EEES9_SE_SG_Li384ELb1ELb1ELb0ELb0EEENS1_36VarlenDynamicPersistentTileSchedulerILi192ELi128ELi384ELi128ELb0ELb1ELb1ELb1ELb1ELb1EEEEEEEEEvNT_6ParamsE)
        /*0020*/ 	.word	0x00000004


	//----- nvinfo : EIATTR_FRAME_SIZE
	.align		4
.L_16:
        /*0024*/ 	.byte	0x04, 0x11
        /*0026*/ 	.short	(.L_18 - .L_17)
	.align		4
.L_17:
        /*0028*/ 	.word	index@(_ZN7cutlass13device_kernelIN5flash11enable_sm90INS1_16FlashAttnFwdSm90INS1_25CollectiveMainloopFwdSm90ILi2EN4cute5tupleIJNS5_1CILi1EEES8_S8_EEENS6_IJNS7_ILi192EEENS7_ILi128EEENS7_ILi64EEEEEELi64ENS_10bfloat16_tEfNS_4arch4Sm90ELb1ELb0ELb0ELb1ELb0ELb0ELb0ELb1ELb1ELb1ELb0ELb0EEENS1_21CollectiveEpilogueFwdINS6_IJSA_SC_SB_EEES9_SE_SG_Li384ELb1ELb1ELb0ELb0EEENS1_36VarlenDynamicPersistentTileSchedulerILi192ELi128ELi384ELi128ELb0ELb1ELb1ELb1ELb1ELb1EEEEEEEEEvNT_6ParamsE)
        /*002c*/ 	.word	0x00000000


	//----- nvinfo : EIATTR_REGCOUNT
	.align		4
.L_18:
        /*0030*/ 	.byte	0x04, 0x2f
        /*0032*/ 	.short	(.L_20 - .L_19)
	.align		4
.L_19:
        /*0034*/ 	.word	index@(_ZN7cutlass13device_kernelIN5flash11enable_sm90INS1_16FlashAttnFwdSm90INS1_25CollectiveMainloopFwdSm90ILi2EN4cute5tupleIJNS5_1CILi1EEES8_S8_EEENS6_IJNS7_ILi192EEENS7_ILi128EEENS7_ILi64EEEEEELi64ENS_10bfloat16_tEfNS_4arch4Sm90ELb1ELb0ELb0ELb0ELb0ELb0ELb0ELb1ELb1ELb1ELb0ELb0EEENS1_21CollectiveEpilogueFwdINS6_IJSA_SC_SB_EEES9_SE_SG_Li384ELb0ELb1ELb0ELb0EEENS1_30DynamicPersistentTileSchedulerILi384ELi128ELb0ELb1ELb1EEEEEEEEEvNT_6ParamsE)
        /*0038*/ 	.word	0x00000004


	//----- nvinfo : EIATTR_FRAME_SIZE
	.align		4
.L_20:
        /*003c*/ 	.byte	0x04, 0x11
        /*003e*/ 	.short	(.L_22 - .L_21)
	.align		4
.L_21:
        /*0040*/ 	.word	index@(_ZN7cutlass13device_kernelIN5flash11enable_sm90INS1_16FlashAttnFwdSm90INS1_25CollectiveMainloopFwdSm90ILi2EN4cute5tupleIJNS5_1CILi1EEES8_S8_EEENS6_IJNS7_ILi192EEENS7_ILi128EEENS7_ILi64EEEEEELi64ENS_10bfloat16_tEfNS_4arch4Sm90ELb1ELb0ELb0ELb0ELb0ELb0ELb0ELb1ELb1ELb1ELb0ELb0EEENS1_21CollectiveEpilogueFwdINS6_IJSA_SC_SB_EEES9_SE_SG_Li384ELb0ELb1ELb0ELb0EEENS1_30DynamicPersistentTileSchedulerILi384ELi128ELb0ELb1ELb1EEEEEEEEEvNT_6ParamsE)
        /*0044*/ 	.word	0x00000000


	//----- nvinfo : EIATTR_REGCOUNT
	.align		4
.L_22:
        /*0048*/ 	.byte	0x04, 0x2f
        /*004a*/ 	.short	(.L_24 - .L_23)
	.align		4
.L_23:
        /*004c*/ 	.word	index@(_ZN7cutlass13device_kernelIN5flash11enable_sm90INS1_16FlashAttnFwdSm90INS1_25CollectiveMainloopFwdSm90ILi2EN4cute5tupleIJNS5_1CILi1EEES8_S8_EEENS6_IJNS7_ILi192EEENS7_ILi128EEENS7_ILi64EEEEEELi64ENS_10bfloat16_tEfNS_4arch4Sm90ELb0ELb1ELb0ELb1ELb0ELb1ELb0ELb1ELb1ELb1ELb0ELb0EEENS1_21CollectiveEpilogueFwdINS6_IJSA_SC_SB_EEES9_SE_SG_Li384ELb1ELb1ELb0ELb0EEENS1_36VarlenDynamicPersistentTileSchedulerILi192ELi128ELi384ELi128ELb0ELb1ELb1ELb1ELb0ELb1EEEEEEEEEvNT_6ParamsE)
        /*0050*/ 	.word	0x00000004


	//----- nvinfo : EIATTR_FRAME_SIZE
	.align		4
.L_24:
        /*0054*/ 	.byte	0x04, 0x11
        /*0056*/ 	.short	(.L_26 - .L_25)
	.align		4
.L_25:
        /*0058*/ 	.word	index@(_ZN7cutlass13device_kernelIN5flash11enable_sm90INS1_16FlashAttnFwdSm90INS1_25CollectiveMainloopFwdSm90ILi2EN4cute5tupleIJNS5_1CILi1EEES8_S8_EEENS6_IJNS7_ILi192EEENS7_ILi128EEENS7_ILi64EEEEEELi64ENS_10bfloat16_tEfNS_4arch4Sm90ELb0ELb1ELb0ELb1ELb0ELb1ELb0ELb1ELb1ELb1ELb0ELb0EEENS1_21CollectiveEpilogueFwdINS6_IJSA_SC_SB_EEES9_SE_SG_Li384ELb1ELb1ELb0ELb0EEENS1_36VarlenDynamicPersistentTileSchedulerILi192ELi128ELi384ELi128ELb0ELb1ELb1ELb1ELb0ELb1EEEEEEEEEvNT_6ParamsE)
        /*005c*/ 	.word	0x00000000


	//----- nvinfo : EIATTR_REGCOUNT
	.align		4
.L_26:
        /*0060*/ 	.byte	0x04, 0x2f
        /*0062*/ 	.short	(.L_28 - .L_27)
	.align		4
.L_27:
        /*0064*/ 	.word	index@(_ZN7cutlass13device_kernelIN5flash11enable_sm90INS1_16FlashAttnFwdSm90INS1_25CollectiveMainloopFwdSm90ILi2EN4cute5tupleIJNS5_1CILi1EEES8_S8_EEENS6_IJNS7_ILi192EEENS7_ILi128EEENS7_ILi64EEEEEELi64ENS_10bfloat16_tEfNS_4arch4Sm90ELb0ELb1ELb0ELb1ELb0ELb0ELb0ELb1ELb1ELb1ELb0ELb0EEENS1_21CollectiveEpilogueFwdINS6_IJSA_SC_SB_EEES9_SE_SG_Li384ELb1ELb1ELb0ELb0EEENS1_36VarlenDynamicPersistentTileSchedulerILi192ELi128ELi384ELi128ELb0ELb1ELb1ELb1ELb0ELb1EEEEEEEEEvNT_6ParamsE)
        /*0068*/ 	.word	0x00000004


	//----- nvinfo : EIATTR_FRAME_SIZE
	.align		4
.L_28:
        /*006c*/ 	.byte	0x04, 0x11
        /*006e*/ 	.short	(.L_30 - .L_29)
	.align		4
.L_29:
        /*0070*/ 	.word	index@(_ZN7cutlass13device_kernelIN5flash11enable_sm90INS1_16FlashAttnFwdSm90INS1_25CollectiveMainloopFwdSm90ILi2EN4cute5tupleIJNS5_1CILi1EEES8_S8_EEENS6_IJNS7_ILi192EEENS7_ILi128EEENS7_ILi64EEEEEELi64ENS_10bfloat16_tEfNS_4arch4Sm90ELb0ELb1ELb0ELb1ELb0ELb0ELb0ELb1ELb1ELb1ELb0ELb0EEENS1_21CollectiveEpilogueFwdINS6_IJSA_SC_SB_EEES9_SE_SG_Li384ELb1ELb1ELb0ELb0EEENS1_36VarlenDynamicPersistentTileSchedulerILi192ELi128ELi384ELi128ELb0ELb1ELb1ELb1ELb0ELb1EEEEEEEEEvNT_6ParamsE)
        /*0074*/ 	.word	0x00000000


	//----- nvinfo : EIATTR_REGCOUNT
	.align		4
.L_30:
        /*0078*/ 	.byte	0x04, 0x2f
        /*007a*/ 	.short	(.L_32 - .L_31)
	.align		4
.L_31:
        /*007c*/ 	.word	index@(_ZN7cutlass13device_kernelIN5flash11enable_sm90INS1_16FlashAttnFwdSm90INS1_25CollectiveMainloopFwdSm90ILi2EN4cute5tupleIJNS5_1CILi1EEES8_S8_EEENS6_IJNS7_ILi192EEENS7_ILi128EEENS7_ILi64EEEEEELi64ENS_10bfloat16_tEfNS_4arch4Sm90ELb0ELb1ELb0ELb0ELb0ELb0ELb0ELb1ELb1ELb1ELb0ELb0EEENS1_21CollectiveEpilogueFwdINS6_IJSA_SC_SB_EEES9_SE_SG_Li384ELb0ELb1ELb0ELb0EEENS1_30DynamicPersistentTileSchedulerILi384ELi128ELb0ELb1ELb1EEEEEEEEEvNT_6ParamsE)
        /*0080*/ 	.word	0x00000004


	//----- nvinfo : EIATTR_FRAME_SIZE
	.align		4
.L_32:
        /*0084*/ 	.byte	0x04, 0x11
        /*0086*/ 	.short	(.L_34 - .L_33)
	.align		4
.L_33:
        /*0088*/ 	.word	index@(_ZN7cutlass13device_kernelIN5flash11enable_sm90INS1_16FlashAttnFwdSm90INS1_25CollectiveMainloopFwdSm90ILi2EN4cute5tupleIJNS5_1CILi1EEES8_S8_EEENS6_IJNS7_ILi192EEENS7_ILi128EEENS7_ILi64EEEEEELi64ENS_10bfloat16_tEfNS_4arch4Sm90ELb0ELb1ELb0ELb0ELb0ELb0ELb0ELb1ELb1ELb1ELb0ELb0EEENS1_21CollectiveEpilogueFwdINS6_IJSA_SC_SB_EEES9_SE_SG_Li384ELb0ELb1ELb0ELb0EEENS1_30DynamicPersistentTileSchedulerILi384ELi128ELb0ELb1ELb1EEEEEEEEEvNT_6ParamsE)
        /*008c*/ 	.word	0x00000000


	//----- nvinfo : EIATTR_REGCOUNT
	.align		4
.L_34:
        /*0090*/ 	.byte	0x04, 0x2f
        /*0092*/ 	.short	(.L_36 - .L_35)
	.align		4
.L_35:
        /*0094*/ 	.word	index@(_ZN7cutlass13device_kernelIN5flash11enable_sm90INS1_16FlashAttnFwdSm90INS1_25CollectiveMainloopFwdSm90ILi2EN4cute5tupleIJNS5_1CILi1EEES8_S8_EEENS6_IJNS7_ILi192EEESA_NS7_ILi64EEEEEELi64ENS_10bfloat16_tEfNS_4arch4Sm90ELb0ELb0ELb0ELb1ELb0ELb1ELb0ELb0ELb1ELb1ELb0ELb0EEENS1_21CollectiveEpilogueFwdINS6_IJSA_SB_SA_EEES9_SD_SF_Li384ELb1ELb1ELb0ELb0EEENS1_36VarlenDynamicPersistentTileSchedulerILi192ELi192ELi384ELi128ELb0ELb1ELb1ELb0ELb1ELb1EEEEEEEEEvNT_6ParamsE)
        /*0098*/ 	.word	0x00000004


	//----- nvinfo : EIATTR_FRAME_SIZE
	.align		4
.L_36:
        /*009c*/ 	.byte	0x04, 0x11
        /*009e*/ 	.short	(.L_38 - .L_37)
	.align		4
.L_37:
        /*00a0*/ 	.word	index@(_ZN7cutlass13device_kernelIN5flash11enable_sm90INS1_16FlashAttnFwdSm90INS1_25CollectiveMainloopFwdSm90ILi2EN4cute5tupleIJNS5_1CILi1EEES8_S8_EEENS6_IJNS7_ILi192EEESA_NS7_ILi64EEEEEELi64ENS_10bfloat16_tEfNS_4arch4Sm90ELb0ELb0ELb0ELb1ELb0ELb1ELb0ELb0ELb1ELb1ELb0ELb0EEENS1_21CollectiveEpilogueFwdINS6_IJSA_SB_SA_EEES9_SD_SF_Li384ELb1ELb1ELb0ELb0EEENS1_36VarlenDynamicPersistentTileSchedulerILi192ELi192ELi384ELi128ELb0ELb1ELb1ELb0ELb1ELb1EEEEEEEEEvNT_6ParamsE)
        /*00a4*/ 	.word	0x00000000


	//----- nvinfo : EIATTR_REGCOUNT
	.align		4
.L_38:
        /*00a8*/ 	.byte	0x04, 0x2f
        /*00aa*/ 	.short	(.L_40 - .L_39)
	.align		4
.L_39:
        /*00ac*/ 	.word	index@(_ZN7cutlass13device_kernelIN5flash11enable_sm90INS1_16FlashAttnFwdSm90INS1_25CollectiveMainloopFwdSm90ILi2EN4cute5tupleIJNS5_1CILi1EEES8_S8_EEENS6_IJNS7_ILi192EEESA_NS7_ILi64EEEEEELi64ENS_10bfloat16_tEfNS_4arch4Sm90ELb0ELb0ELb0ELb1ELb0ELb0ELb0ELb0ELb1ELb1ELb0ELb0EEENS1_21CollectiveEpilogueFwdINS6_IJSA_SB_SA_EEES9_SD_SF_Li384ELb1ELb1ELb0ELb0EEENS1_36VarlenDynamicPersistentTileSchedulerILi192ELi192ELi384ELi128ELb0ELb1ELb1ELb0ELb1ELb1EEEEEEEEEvNT_6ParamsE)
        /*00b0*/ 	.word	0x00000004


	//----- nvinfo : EIATTR_FRAME_SIZE
	.align		4
.L_40:
        /*00b4*/ 	.byte	0x04, 0x11
        /*00b6*/ 	.short	(.L_42 - .L_41)
	.align		4
.L_41:
        /*00b8*/ 	.word	index@(_ZN7cutlass13device_kernelIN5flash11enable_sm90INS1_16FlashAttnFwdSm90INS1_25CollectiveMainloopFwdSm90ILi2EN4cute5tupleIJNS5_1CILi1EEES8_S8_EEENS6_IJNS7_ILi192EEESA_NS7_ILi64EEEEEELi64ENS_10bfloat16_tEfNS_4arch4Sm90ELb0ELb0ELb0ELb1ELb0ELb0ELb0ELb0ELb1ELb1ELb0ELb0EEENS1_21CollectiveEpilogueFwdINS6_IJSA_SB_SA_EEES9_SD_SF_Li384ELb1ELb1ELb0ELb0EEENS1_36VarlenDynamicPersistentTileSchedulerILi192ELi192ELi384ELi128ELb0ELb1ELb1ELb0ELb1ELb1EEEEEEEEEvNT_6ParamsE)
        /*00bc*/ 	.word	0x00000000


	//----- nvinfo : EIATTR_REGCOUNT
	.align		4
.L_42:
        /*00c0*/ 	.byte	0x04, 0x2f
        /*00c2*/ 	.short	(.L_44 - .L_43)
	.align		4
.L_43:
        /*00c4*/ 	.word	index@(_ZN7cutlass13device_kernelIN5flash11enable_sm90INS1_16FlashAttnFwdSm90INS1_25CollectiveMainloopFwdSm90ILi2EN4cute5tupleIJNS5_1CILi1EEES8_S8_EEENS6_IJNS7_ILi192EEESA_NS7_ILi64EEEEEELi64ENS_10bfloat16_tEfNS_4arch4Sm90ELb0ELb0ELb0ELb0ELb0ELb0ELb0ELb0ELb1ELb1ELb0ELb0EEENS1_21CollectiveEpilogueFwdINS6_IJSA_SB_SA_EEES9_SD_SF_Li384ELb0ELb1ELb0ELb0EEENS1_29StaticPersistentTileSchedulerILb0EEEEEEEEEvNT_6ParamsE)
        /*00c8*/ 	.word	0x00000004


	//----- nvinfo : EIATTR_FRAME_SIZE
	.align		4
.L_44:
        /*00cc*/ 	.byte	0x04, 0x11
        /*00ce*/ 	.short	(.L_46 - .L_45)
	.align		4
.L_45:
        /*00d0*/ 	.word	index@(_ZN7cutlass13device_kernelIN5flash11enable_sm90INS1_16FlashAttnFwdSm90INS1_25CollectiveMainloopFwdSm90ILi2EN4cute5tupleIJNS5_1CILi1EEES8_S8_EEENS6_IJNS7_ILi192EEESA_NS7_ILi64EEEEEELi64ENS_10bfloat16_tEfNS_4arch4Sm90ELb0ELb0ELb0ELb0ELb0ELb0ELb0ELb0ELb1ELb1ELb0ELb0EEENS1_21CollectiveEpilogueFwdINS6_IJSA_SB_SA_EEES9_SD_SF_Li384ELb0ELb1ELb0ELb0EEENS1_29StaticPersistentTileSchedulerILb0EEEEEEEEEvNT_6ParamsE)
        /*00d4*/ 	.word	0x00000000


	//----- nvinfo : EIATTR_MIN_STACK_SIZE
	.align		4
.L_46:
        /*00d8*/ 	.byte	0x04, 0x12
        /*00da*/ 	.short	(.L_48 - .L_47)
	.align		4
.L_47:
        /*00dc*/ 	.word	index@(_ZN7cutlass13device_kernelIN5flash11enable_sm90INS1_16FlashAttnFwdSm90INS1_25CollectiveMainloopFwdSm90ILi2EN4cute5tupleIJNS5_1CILi1EEES8_S8_EEENS6_IJNS7_ILi192EEESA_NS7_ILi64EEEEEELi64ENS_10bfloat16_tEfNS_4arch4Sm90ELb0ELb0ELb0ELb0ELb0ELb0ELb0ELb0ELb1ELb1ELb0ELb0EEENS1_21CollectiveEpilogueFwdINS6_IJSA_SB_SA_EEES9_SD_SF_Li384ELb0ELb1ELb0ELb0EEENS1_29StaticPersistentTileSchedulerILb0EEEEEEEEEvNT_6ParamsE)
        /*00e0*/ 	.word	0x00000000


	//----- nvinfo : EIATTR_MIN_STACK_SIZE
	.align		4
.L_48:
        /*00e4*/ 	.byte	0x04, 0x12
        /*00e6*/ 	.short	(.L_50 - .L_49)
	.align		4
.L_49:
        /*00e8*/ 	.word	index@(_ZN7cutlass13device_kernelIN5flash11enable_sm90INS1_16FlashAttnFwdSm90INS1_25CollectiveMainloopFwdSm90ILi2EN4cute5tupleIJNS5_1CILi1EEES8_S8_EEENS6_IJNS7_ILi192EEESA_NS7_ILi64EEEEEELi64ENS_10bfloat16_tEfNS_4arch4Sm90ELb0ELb0ELb0ELb1ELb0ELb0ELb0ELb0ELb1ELb1ELb0ELb0EEENS1_21CollectiveEpilogueFwdINS6_IJSA_SB_SA_EEES9_SD_SF_Li384ELb1ELb1ELb0ELb0EEENS1_36VarlenDynamicPersistentTileSchedulerILi192ELi192ELi384ELi128ELb0ELb1ELb1ELb0ELb1ELb1EEEEEEEEEvNT_6ParamsE)
        /*00ec*/ 	.word	0x00000000


	//----- nvinfo : EIATTR_MIN_STACK_SIZE
	.align		4
.L_50:
        /*00f0*/ 	.byte	0x04, 0x12
        /*00f2*/ 	.short	(.L_52 - .L_51)
	.align		4
.L_51:
        /*00f4*/ 	.word	index@(_ZN7cutlass13device_kernelIN5flash11enable_sm90INS1_16FlashAttnFwdSm90INS1_25CollectiveMainloopFwdSm90ILi2EN4cute5tupleIJNS5_1CILi1EEES8_S8_EEENS6_IJNS7_ILi192EEESA_NS7_ILi64EEEEEELi64ENS_10bfloat16_tEfNS_4arch4Sm90ELb0ELb0ELb0ELb1ELb0ELb1ELb0ELb0ELb1ELb1ELb0ELb0EEENS1_21CollectiveEpilogueFwdINS6_IJSA_SB_SA_EEES9_SD_SF_Li384ELb1ELb1ELb0ELb0EEENS1_36VarlenDynamicPersistentTileSchedulerILi192ELi192ELi384ELi128ELb0ELb1ELb1ELb0ELb1ELb1EEEEEEEEEvNT_6ParamsE)
        /*00f8*/ 	.word	0x00000000


	//----- nvinfo : EIATTR_MIN_STACK_SIZE
	.align		4
.L_52:
        /*00fc*/ 	.byte	0x04, 0x12
        /*00fe*/ 	.short	(.L_54 - .L_53)
	.align		4
.L_53:
        /*0100*/ 	.word	index@(_ZN7cutlass13device_kernelIN5flash11enable_sm90INS1_16FlashAttnFwdSm90INS1_25CollectiveMainloopFwdSm90ILi2EN4cute5tupleIJNS5_1CILi1EEES8_S8_EEENS6_IJNS7_ILi192EEENS7_ILi128EEENS7_ILi64EEEEEELi64ENS_10bfloat16_tEfNS_4arch4Sm90ELb0ELb1ELb0ELb0ELb0ELb0ELb0ELb1ELb1ELb1ELb0ELb0EEENS1_21CollectiveEpilogueFwdINS6_IJSA_SC_SB_EEES9_SE_SG_Li384ELb0ELb1ELb0ELb0EEENS1_30DynamicPersistentTileSchedulerILi384ELi128ELb0ELb1ELb1EEEEEEEEEvNT_6ParamsE)
        /*0104*/ 	.word	0x00000000


	//----- nvinfo : EIATTR_MIN_STACK_SIZE
	.align		4
.L_54:
        /*0108*/ 	.byte	0x04, 0x12
        /*010a*/ 	.short	(.L_56 - .L_55)
	.align		4
.L_55:
        /*010c*/ 	.word	index@(_ZN7cutlass13device_kernelIN5flash11enable_sm90INS1_16FlashAttnFwdSm90INS1_25CollectiveMainloopFwdSm90ILi2EN4cute5tupleIJNS5_1CILi1EEES8_S8_EEENS6_IJNS7_ILi192EEENS7_ILi128EEENS7_ILi64EEEEEELi64ENS_10bfloat16_tEfNS_4arch4Sm90ELb0ELb1ELb0ELb1ELb0ELb0ELb0ELb1ELb1ELb1ELb0ELb0EEENS1_21CollectiveEpilogueFwdINS6_IJSA_SC_SB_EEES9_SE_SG_Li384ELb1ELb1ELb0ELb0EEENS1_36VarlenDynamicPersistentTileSchedulerILi192ELi128ELi384ELi128ELb0ELb1ELb1ELb1ELb0ELb1EEEEEEEEEvNT_6ParamsE)
        /*0110*/ 	.word	0x00000000


	//----- nvinfo : EIATTR_MIN_STACK_SIZE
	.align		4
.L_56:
        /*0114*/ 	.byte	0x04, 0x12
        /*0116*/ 	.short	(.L_58 - .L_57)
	.align		4
.L_57:
        /*0118*/ 	.word	index@(_ZN7cutlass13device_kernelIN5flash11enable_sm90INS1_16FlashAttnFwdSm90INS1_25CollectiveMainloopFwdSm90ILi2EN4cute5tupleIJNS5_1CILi1EEES8_S8_EEENS6_IJNS7_ILi192EEENS7_ILi128EEENS7_ILi64EEEEEELi64ENS_10bfloat16_tEfNS_4arch4Sm90ELb0ELb1ELb0ELb1ELb0ELb1ELb0ELb1ELb1ELb1ELb0ELb0EEENS1_21CollectiveEpilogueFwdINS6_IJSA_SC_SB_EEES9_SE_SG_Li384ELb1ELb1ELb0ELb0EEENS1_36VarlenDynamicPersistentTileSchedulerILi192ELi128ELi384ELi128ELb0ELb1ELb1ELb1ELb0ELb1EEEEEEEEEvNT_6ParamsE)
        /*011c*/ 	.word	0x00000000


	//----- nvinfo : EIATTR_MIN_STACK_SIZE
	.align		4
.L_58:
        /*0120*/ 	.byte	0x04, 0x12
        /*0122*/ 	.short	(.L_60 - .L_59)
	.align		4
.L_59:
        /*0124*/ 	.word	index@(_ZN7cutlass13device_kernelIN5flash11enable_sm90INS1_16FlashAttnFwdSm90INS1_25CollectiveMainloopFwdSm90ILi2EN4cute5tupleIJNS5_1CILi1EEES8_S8_EEENS6_IJNS7_ILi192EEENS7_ILi128EEENS7_ILi64EEEEEELi64ENS_10bfloat16_tEfNS_4arch4Sm90ELb1ELb0ELb0ELb0ELb0ELb0ELb0ELb1ELb1ELb1ELb0ELb0EEENS1_21CollectiveEpilogueFwdINS6_IJSA_SC_SB_EEES9_SE_SG_Li384ELb0ELb1ELb0ELb0EEENS1_30DynamicPersistentTileSchedulerILi384ELi128ELb0ELb1ELb1EEEEEEEEEvNT_6ParamsE)
        /*0128*/ 	.word	0x00000000


	//----- nvinfo : EIATTR_MIN_STACK_SIZE
	.align		4
.L_60:
        /*012c*/ 	.byte	0x04, 0x12
        /*012e*/ 	.short	(.L_62 - .L_61)
	.align		4
.L_61:
        /*0130*/ 	.word	index@(_ZN7cutlass13device_kernelIN5flash11enable_sm90INS1_16FlashAttnFwdSm90INS1_25CollectiveMainloopFwdSm90ILi2EN4cute5tupleIJNS5_1CILi1EEES8_S8_EEENS6_IJNS7_ILi192EEENS7_ILi128EEENS7_ILi64EEEEEELi64ENS_10bfloat16_tEfNS_4arch4Sm90ELb1ELb0ELb0ELb1ELb0ELb0ELb0ELb1ELb1ELb1ELb0ELb0EEENS1_21CollectiveEpilogueFwdINS6_IJSA_SC_SB_EEES9_SE_SG_Li384ELb1ELb1ELb0ELb0EEENS1_36VarlenDynamicPersistentTileSchedulerILi192ELi128ELi384ELi128ELb0ELb1ELb1ELb1ELb1ELb1EEEEEEEEEvNT_6ParamsE)
        /*0134*/ 	.word	0x00000000


	//----- nvinfo : EIATTR_MIN_STACK_SIZE
	.align		4
.L_62:
        /*0138*/ 	.byte	0x04, 0x12
        /*013a*/ 	.short	(.L_64 - .L_63)
	.align		4
.L_63:
        /*013c*/ 	.word	index@(_ZN7cutlass13device_kernelIN5flash11enable_sm90INS1_16FlashAttnFwdSm90INS1_25CollectiveMainloopFwdSm90ILi2EN4cute5tupleIJNS5_1CILi1EEES8_S8_EEENS6_IJNS7_ILi192EEENS7_ILi128EEENS7_ILi64EEEEEELi64ENS_10bfloat16_tEfNS_4arch4Sm90ELb1ELb0ELb0ELb1ELb0ELb1ELb0ELb1ELb1ELb1ELb0ELb0EEENS1_21CollectiveEpilogueFwdINS6_IJSA_SC_SB_EEES9_SE_SG_Li384ELb1ELb1ELb0ELb0EEENS1_36VarlenDynamicPersistentTileSchedulerILi192ELi128ELi384ELi128ELb0ELb1ELb1ELb1ELb1ELb1EEEEEEEEEvNT_6ParamsE)
        /*0140*/ 	.word	0x00000000
.L_64:


//--------------------- .nv.compat                --------------------------
	.section	.nv.compat,"",@"SHT_CUDA_COMPAT_INFO"
	.align	4
        /*0000*/ 	.byte	0x02, 0x09, 0x01, 0x00, 0x02, 0x02, 0x01, 0x00, 0x02, 0x05, 0x05, 0x00, 0x03, 0x07, 0x01, 0x01
        /*0010*/ 	.byte	0x02, 0x03, 0x00, 0x00, 0x02, 0x06, 0x01, 0x00, 0x04, 0x0b, 0x08, 0x00, 0x09, 0x00, 0x00, 0x00
        /*0020*/ 	.byte	0x00, 0x00, 0x00, 0x00


//--------------------- .nv.info._ZN7cutlass13device_kernelIN5flash11enable_sm90INS1_16FlashAttnFwdSm90INS1_25CollectiveMainloopFwdSm90ILi2EN4cute5tupleIJNS5_1CILi1EEES8_S8_EEENS6_IJNS7_ILi192EEESA_NS7_ILi64EEEEEELi64ENS_10bfloat16_tEfNS_4arch4Sm90ELb0ELb0ELb0ELb0ELb0ELb0ELb0ELb0ELb1ELb1ELb0ELb0EEENS1_21CollectiveEpilogueFwdINS6_IJSA_SB_SA_EEES9_SD_SF_Li384ELb0ELb1ELb0ELb0EEENS1_29StaticPersistentTileSchedulerILb0EEEEEEEEEvNT_6ParamsE --------------------------
	.section	.nv.info._ZN7cutlass13device_kernelIN5flash11enable_sm90INS1_16FlashAttnFwdSm90INS1_25CollectiveMainloopFwdSm90ILi2EN4cute5tupleIJNS5_1CILi1EEES8_S8_EEENS6_IJNS7_ILi192EEESA_NS7_ILi64EEEEEELi64ENS_10bfloat16_tEfNS_4arch4Sm90ELb0ELb0ELb0ELb0ELb0ELb0ELb0ELb0ELb1ELb1ELb0ELb0EEENS1_21CollectiveEpilogueFwdINS6_IJSA_SB_SA_EEES9_SD_SF_Li384ELb0ELb1ELb0ELb0EEENS1_29StaticPersistentTileSchedulerILb0EEEEEEEEEvNT_6ParamsE,"",@"SHT_CUDA_INFO"
	.sectionflags	@""
	.align	4


	//----- nvinfo : EIATTR_CUDA_API_VERSION
	.align		4
        /*0000*/ 	.byte	0x04, 0x37
        /*0002*/ 	.short	(.L_66 - .L_65)
.L_65:
        /*0004*/ 	.word	0x00000082


	//----- nvinfo : EIATTR_KPARAM_INFO
	.align		4
.L_66:
        /*0008*/ 	.byte	0x04, 0x17
        /*000a*/ 	.short	(.L_68 - .L_67)
.L_67:
        /*000c*/ 	.word	0x00000000
        /*0010*/ 	.short	0x0000
        /*0012*/ 	.short	0x0000
        /*0014*/ 	.byte	0x00, 0xf0, 0x01, 0x28


	//----- nvinfo : EIATTR_SPARSE_MMA_MASK
	.align		4
.L_68:
        /*0018*/ 	.byte	0x03, 0x50
        /*001a*/ 	.short	0x0000


	//----- nvinfo : EIATTR_MAXREG_COUNT
	.align		4
        /*001c*/ 	.byte	0x03, 0x1b
        /*001e*/ 	.short	0x0080


	//----- nvinfo : EIATTR_MERCURY_ISA_VERSION
	.align		4
        /*0020*/ 	.byte	0x03, 0x5f
        /*0022*/ 	.short	0x0101


	//----- nvinfo : EIATTR_VRC_CTA_INIT_COUNT
	.align		4
        /*0024*/ 	.byte	0x02, 0x4a
	.zero		1
	.zero		1


	//----- nvinfo : EIATTR_EXIT_INSTR_OFFSETS
	.align		4
        /*0028*/ 	.byte	0x04, 0x1c
        /*002a*/ 	.short	(.L_70 - .L_69)


	//   ....[0]....
.L_69:
        /*002c*/ 	.word	0x00000010


	//----- nvinfo : EIATTR_MAX_THREADS
	.align		4
.L_70:
        /*0030*/ 	.byte	0x04, 0x05
        /*0032*/ 	.short	(.L_72 - .L_71)
.L_71:
        /*0034*/ 	.word	0x00000200
        /*0038*/ 	.word	0x00000001
        /*003c*/ 	.word	0x00000001


	//----- nvinfo : EIATTR_CBANK_PARAM_SIZE
	.align		4
.L_72:
        /*0040*/ 	.byte	0x03, 0x19
        /*0042*/ 	.short	0x0a00


	//----- nvinfo : EIATTR_PARAM_CBANK
	.align		4
        /*0044*/ 	.byte	0x04, 0x0a
        /*0046*/ 	.short	(.L_74 - .L_73)
	.align		4
.L_73:
        /*0048*/ 	.word	index@(.nv.constant0._ZN7cutlass13device_kernelIN5flash11enable_sm90INS1_16FlashAttnFwdSm90INS1_25CollectiveMainloopFwdSm90ILi2EN4cute5tupleIJNS5_1CILi1EEES8_S8_EEENS6_IJNS7_ILi192EEESA_NS7_ILi64EEEEEELi64ENS_10bfloat16_tEfNS_4arch4Sm90ELb0ELb0ELb0ELb0ELb0ELb0ELb0ELb0ELb1ELb1ELb0ELb0EEENS1_21CollectiveEpilogueFwdINS6_IJSA_SB_SA_EEES9_SD_SF_Li384ELb0ELb1ELb0ELb0EEENS1_29StaticPersistentTileSchedulerILb0EEEEEEEEEvNT_6ParamsE)
        /*004c*/ 	.short	0x0380
        /*004e*/ 	.short	0x0a00


	//----- nvinfo : EIATTR_SW_WAR
	.align		4
.L_74:
        /*0050*/ 	.byte	0x04, 0x36
        /*0052*/ 	.short	(.L_76 - .L_75)
.L_75:
        /*0054*/ 	.word	0x00000008
.L_76:


//--------------------- .nv.info._ZN7cutlass13device_kernelIN5flash11enable_sm90INS1_16FlashAttnFwdSm90INS1_25CollectiveMainloopFwdSm90ILi2EN4cute5tupleIJNS5_1CILi1EEES8_S8_EEENS6_IJNS7_ILi192EEESA_NS7_ILi64EEEEEELi64ENS_10bfloat16_tEfNS_4arch4Sm90ELb0ELb0ELb0ELb1ELb0ELb0ELb0ELb0ELb1ELb1ELb0ELb0EEENS1_21CollectiveEpilogueFwdINS6_IJSA_SB_SA_EEES9_SD_SF_Li384ELb1ELb1ELb0ELb0EEENS1_36VarlenDynamicPersistentTileSchedulerILi192ELi192ELi384ELi128ELb0ELb1ELb1ELb0ELb1ELb1EEEEEEEEEvNT_6ParamsE --------------------------
	.section	.nv.info._ZN7cutlass13device_kernelIN5flash11enable_sm90INS1_16FlashAttnFwdSm90INS1_25CollectiveMainloopFwdSm90ILi2EN4cute5tupleIJNS5_1CILi1EEES8_S8_EEENS6_IJNS7_ILi192EEESA_NS7_ILi64EEEEEELi64ENS_10bfloat16_tEfNS_4arch4Sm90ELb0ELb0ELb0ELb1ELb0ELb0ELb0ELb0ELb1ELb1ELb0ELb0EEENS1_21CollectiveEpilogueFwdINS6_IJSA_SB_SA_EEES9_SD_SF_Li384ELb1ELb1ELb0ELb0EEENS1_36VarlenDynamicPersistentTileSchedulerILi192ELi192ELi384ELi128ELb0ELb1ELb1ELb0ELb1ELb1EEEEEEEEEvNT_6ParamsE,"",@"SHT_CUDA_INFO"
	.sectionflags	@""
	.align	4


	//----- nvinfo : EIATTR_CUDA_API_VERSION
	.align		4
        /*0000*/ 	.byte	0x04, 0x37
        /*0002*/ 	.short	(.L_78 - .L_77)
.L_77:
        /*0004*/ 	.word	0x00000082


	//----- nvinfo : EIATTR_KPARAM_INFO
	.align		4
.L_78:
        /*0008*/ 	.byte	0x04, 0x17
        /*000a*/ 	.short	(.L_80 - .L_79)
.L_79:
        /*000c*/ 	.word	0x00000000
        /*0010*/ 	.short	0x0000
        /*0012*/ 	.short	0x0000
        /*0014*/ 	.byte	0x00, 0xf0, 0x01, 0x2a


	//----- nvinfo : EIATTR_SPARSE_MMA_MASK
	.align		4
.L_80:
        /*0018*/ 	.byte	0x03, 0x50
        /*001a*/ 	.short	0x0000


	//----- nvinfo : EIATTR_MAXREG_COUNT
	.align		4
        /*001c*/ 	.byte	0x03, 0x1b
        /*001e*/ 	.short	0x0080


	//----- nvinfo : EIATTR_MERCURY_ISA_VERSION
	.align		4
        /*0020*/ 	.byte	0x03, 0x5f
        /*0022*/ 	.short	0x0101


	//----- nvinfo : EIATTR_VRC_CTA_INIT_COUNT
	.align		4
        /*0024*/ 	.byte	0x02, 0x4a
	.zero		1
	.zero		1


	//----- nvinfo : EIATTR_EXIT_INSTR_OFFSETS
	.align		4
        /*0028*/ 	.byte	0x04, 0x1c
        /*002a*/ 	.short	(.L_82 - .L_81)


	//   ....[0]....
.L_81:
        /*002c*/ 	.word	0x00000010


	//----- nvinfo : EIATTR_MAX_THREADS
	.align		4
.L_82:
        /*0030*/ 	.byte	0x04, 0x05
        /*0032*/ 	.short	(.L_84 - .L_83)
.L_83:
        /*0034*/ 	.word	0x00000200
        /*0038*/ 	.word	0x00000001
        /*003c*/ 	.word	0x00000001


	//----- nvinfo : EIATTR_CBANK_PARAM_SIZE
	.align		4
.L_84:
        /*0040*/ 	.byte	0x03, 0x19
        /*0042*/ 	.short	0x0a80


	//----- nvinfo : EIATTR_PARAM_CBANK
	.align		4
        /*0044*/ 	.byte	0x04, 0x0a
        /*0046*/ 	.short	(.L_86 - .L_85)
	.align		4
.L_85:
        /*0048*/ 	.word	index@(.nv.constant0._ZN7cutlass13device_kernelIN5flash11enable_sm90INS1_16FlashAttnFwdSm90INS1_25CollectiveMainloopFwdSm90ILi2EN4cute5tupleIJNS5_1CILi1EEES8_S8_EEENS6_IJNS7_ILi192EEESA_NS7_ILi64EEEEEELi64ENS_10bfloat16_tEfNS_4arch4Sm90ELb0ELb0ELb0ELb1ELb0ELb0ELb0ELb0ELb1ELb1ELb0ELb0EEENS1_21CollectiveEpilogueFwdINS6_IJSA_SB_SA_EEES9_SD_SF_Li384ELb1ELb1ELb0ELb0EEENS1_36VarlenDynamicPersistentTileSchedulerILi192ELi192ELi384ELi128ELb0ELb1ELb1ELb0ELb1ELb1EEEEEEEEEvNT_6ParamsE)
        /*004c*/ 	.short	0x0380
        /*004e*/ 	.short	0x0a80


	//----- nvinfo : EIATTR_SW_WAR
	.align		4
.L_86:
        /*0050*/ 	.byte	0x04, 0x36
        /*0052*/ 	.short	(.L_88 - .L_87)
.L_87:
        /*0054*/ 	.word	0x00000008
.L_88:


//--------------------- .nv.info._ZN7cutlass13device_kernelIN5flash11enable_sm90INS1_16FlashAttnFwdSm90INS1_25CollectiveMainloopFwdSm90ILi2EN4cute5tupleIJNS5_1CILi1EEES8_S8_EEENS6_IJNS7_ILi192EEESA_NS7_ILi64EEEEEELi64ENS_10bfloat16_tEfNS_4arch4Sm90ELb0ELb0ELb0ELb1ELb0ELb1ELb0ELb0ELb1ELb1ELb0ELb0EEENS1_21CollectiveEpilogueFwdINS6_IJSA_SB_SA_EEES9_SD_SF_Li384ELb1ELb1ELb0ELb0EEENS1_36VarlenDynamicPersistentTileSchedulerILi192ELi192ELi384ELi128ELb0ELb1ELb1ELb0ELb1ELb1EEEEEEEEEvNT_6ParamsE --------------------------
	.section	.nv.info._ZN7cutlass13device_kernelIN5flash11enable_sm90INS1_16FlashAttnFwdSm90INS1_25CollectiveMainloopFwdSm90ILi2EN4cute5tupleIJNS5_1CILi1EEES8_S8_EEENS6_IJNS7_ILi192EEESA_NS7_ILi64EEEEEELi64ENS_10bfloat16_tEfNS_4arch4Sm90ELb0ELb0ELb0ELb1ELb0ELb1ELb0ELb0ELb1ELb1ELb0ELb0EEENS1_21CollectiveEpilogueFwdINS6_IJSA_SB_SA_EEES9_SD_SF_Li384ELb1ELb1ELb0ELb0EEENS1_36VarlenDynamicPersistentTileSchedulerILi192ELi192ELi384ELi128ELb0ELb1ELb1ELb0ELb1ELb1EEEEEEEEEvNT_6ParamsE,"",@"SHT_CUDA_INFO"
	.sectionflags	@""
	.align	4


	//----- nvinfo : EIATTR_CUDA_API_VERSION
	.align		4
        /*0000*/ 	.byte	0x04, 0x37
        /*0002*/ 	.short	(.L_90 - .L_89)
.L_89:
        /*0004*/ 	.word	0x00000082


	//----- nvinfo : EIATTR_KPARAM_INFO
	.align		4
.L_90:
        /*0008*/ 	.byte	0x04, 0x17
        /*000a*/ 	.short	(.L_92 - .L_91)
.L_91:
        /*000c*/ 	.word	0x00000000
        /*0010*/ 	.short	0x0000
        /*0012*/ 	.short	0x0000
        /*0014*/ 	.byte	0x00, 0xf0, 0x01, 0x2a


	//----- nvinfo : EIATTR_SPARSE_MMA_MASK
	.align		4
.L_92:
        /*0018*/ 	.byte	0x03, 0x50
        /*001a*/ 	.short	0x0000


	//----- nvinfo : EIATTR_MAXREG_COUNT
	.align		4
        /*001c*/ 	.byte	0x03, 0x1b
        /*001e*/ 	.short	0x0080


	//----- nvinfo : EIATTR_MERCURY_ISA_VERSION
	.align		4
        /*0020*/ 	.byte	0x03, 0x5f
        /*0022*/ 	.short	0x0101


	//----- nvinfo : EIATTR_VRC_CTA_INIT_COUNT
	.align		4
        /*0024*/ 	.byte	0x02, 0x4a
	.zero		1
	.zero		1


	//----- nvinfo : EIATTR_EXIT_INSTR_OFFSETS
	.align		4
        /*0028*/ 	.byte	0x04, 0x1c
        /*002a*/ 	.short	(.L_94 - .L_93)


	//   ....[0]....
.L_93:
        /*002c*/ 	.word	0x00000010


	//----- nvinfo : EIATTR_MAX_THREADS
	.align		4
.L_94:
        /*0030*/ 	.byte	0x04, 0x05
        /*0032*/ 	.short	(.L_96 - .L_95)
.L_95:
        /*0034*/ 	.word	0x00000200
        /*0038*/ 	.word	0x00000001
        /*003c*/ 	.word	0x00000001


	//----- nvinfo : EIATTR_CBANK_PARAM_SIZE
	.align		4
.L_96:
        /*0040*/ 	.byte	0x03, 0x19
        /*0042*/ 	.short	0x0a80


	//----- nvinfo : EIATTR_PARAM_CBANK
	.align		4
        /*0044*/ 	.byte	0x04, 0x0a
        /*0046*/ 	.short	(.L_98 - .L_97)
	.align		4
.L_97:
        /*0048*/ 	.word	index@(.nv.constant0._ZN7cutlass13device_kernelIN5flash11enable_sm90INS1_16FlashAttnFwdSm90INS1_25CollectiveMainloopFwdSm90ILi2EN4cute5tupleIJNS5_1CILi1EEES8_S8_EEENS6_IJNS7_ILi192EEESA_NS7_ILi64EEEEEELi64ENS_10bfloat16_tEfNS_4arch4Sm90ELb0ELb0ELb0ELb1ELb0ELb1ELb0ELb0ELb1ELb1ELb0ELb0EEENS1_21CollectiveEpilogueFwdINS6_IJSA_SB_SA_EEES9_SD_SF_Li384ELb1ELb1ELb0ELb0EEENS1_36VarlenDynamicPersistentTileSchedulerILi192ELi192ELi384ELi128ELb0ELb1ELb1ELb0ELb1ELb1EEEEEEEEEvNT_6ParamsE)
        /*004c*/ 	.short	0x0380
        /*004e*/ 	.short	0x0a80


	//----- nvinfo : EIATTR_SW_WAR
	.align		4
.L_98:
        /*0050*/ 	.byte	0x04, 0x36
        /*0052*/ 	.short	(.L_100 - .L_99)
.L_99:
        /*0054*/ 	.word	0x00000008
.L_100:


//--------------------- .nv.info._ZN7cutlass13device_kernelIN5flash11enable_sm90INS1_16FlashAttnFwdSm90INS1_25CollectiveMainloopFwdSm90ILi2EN4cute5tupleIJNS5_1CILi1EEES8_S8_EEENS6_IJNS7_ILi192EEENS7_ILi128EEENS7_ILi64EEEEEELi64ENS_10bfloat16_tEfNS_4arch4Sm90ELb0ELb1ELb0ELb0ELb0ELb0ELb0ELb1ELb1ELb1ELb0ELb0EEENS1_21CollectiveEpilogueFwdINS6_IJSA_SC_SB_EEES9_SE_SG_Li384ELb0ELb1ELb0ELb0EEENS1_30DynamicPersistentTileSchedulerILi384ELi128ELb0ELb1ELb1EEEEEEEEEvNT_6ParamsE --------------------------
	.section	.nv.info._ZN7cutlass13device_kernelIN5flash11enable_sm90INS1_16FlashAttnFwdSm90INS1_25CollectiveMainloopFwdSm90ILi2EN4cute5tupleIJNS5_1CILi1EEES8_S8_EEENS6_IJNS7_ILi192EEENS7_ILi128EEENS7_ILi64EEEEEELi64ENS_10bfloat16_tEfNS_4arch4Sm90ELb0ELb1ELb0ELb0ELb0ELb0ELb0ELb1ELb1ELb1ELb0ELb0EEENS1_21CollectiveEpilogueFwdINS6_IJSA_SC_SB_EEES9_SE_SG_Li384ELb0ELb1ELb0ELb0EEENS1_30DynamicPersistentTileSchedulerILi384ELi128ELb0ELb1ELb1EEEEEEEEEvNT_6ParamsE,"",@"SHT_CUDA_INFO"
	.sectionflags	@""
	.align	4


	//----- nvinfo : EIATTR_CUDA_API_VERSION
	.align		4
        /*0000*/ 	.byte	0x04, 0x37
        /*0002*/ 	.short	(.L_102 - .L_101)
.L_101:
        /*0004*/ 	.word	0x00000082


	//----- nvinfo : EIATTR_KPARAM_INFO
	.align		4
.L_102:
        /*0008*/ 	.byte	0x04, 0x17
        /*000a*/ 	.short	(.L_104 - .L_103)
.L_103:
        /*000c*/ 	.word	0x00000000
        /*0010*/ 	.short	0x0000
        /*0012*/ 	.short	0x0000
        /*0014*/ 	.byte	0x00, 0xf0, 0x01, 0x2a


	//----- nvinfo : EIATTR_SPARSE_MMA_MASK
	.align		4
.L_104:
        /*0018*/ 	.byte	0x03, 0x50
        /*001a*/ 	.short	0x0000


	//----- nvinfo : EIATTR_MAXREG_COUNT
	.align		4
        /*001c*/ 	.byte	0x03, 0x1b
        /*001e*/ 	.short	0x0080


	//----- nvinfo : EIATTR_MERCURY_ISA_VERSION
	.align		4
        /*0020*/ 	.byte	0x03, 0x5f
        /*0022*/ 	.short	0x0101


	//----- nvinfo : EIATTR_VRC_CTA_INIT_COUNT
	.align		4
        /*0024*/ 	.byte	0x02, 0x4a
	.zero		1
	.zero		1


	//----- nvinfo : EIATTR_EXIT_INSTR_OFFSETS
	.align		4
        /*0028*/ 	.byte	0x04, 0x1c
        /*002a*/ 	.short	(.L_106 - .L_105)


	//   ....[0]....
.L_105:
        /*002c*/ 	.word	0x00000010


	//----- nvinfo : EIATTR_MAX_THREADS
	.align		4
.L_106:
        /*0030*/ 	.byte	0x04, 0x05
        /*0032*/ 	.short	(.L_108 - .L_107)
.L_107:
        /*0034*/ 	.word	0x00000200
        /*0038*/ 	.word	0x00000001
        /*003c*/ 	.word	0x00000001


	//----- nvinfo : EIATTR_CBANK_PARAM_SIZE
	.align		4
.L_108:
        /*0040*/ 	.byte	0x03, 0x19
        /*0042*/ 	.short	0x0a80


	//----- nvinfo : EIATTR_PARAM_CBANK
	.align		4
        /*0044*/ 	.byte	0x04, 0x0a
        /*0046*/ 	.short	(.L_110 - .L_109)
	.align		4
.L_109:
        /*0048*/ 	.word	index@(.nv.constant0._ZN7cutlass13device_kernelIN5flash11enable_sm90INS1_16FlashAttnFwdSm90INS1_25CollectiveMainloopFwdSm90ILi2EN4cute5tupleIJNS5_1CILi1EEES8_S8_EEENS6_IJNS7_ILi192EEENS7_ILi128EEENS7_ILi64EEEEEELi64ENS_10bfloat16_tEfNS_4arch4Sm90ELb0ELb1ELb0ELb0ELb0ELb0ELb0ELb1ELb1ELb1ELb0ELb0EEENS1_21CollectiveEpilogueFwdINS6_IJSA_SC_SB_EEES9_SE_SG_Li384ELb0ELb1ELb0ELb0EEENS1_30DynamicPersistentTileSchedulerILi384ELi128ELb0ELb1ELb1EEEEEEEEEvNT_6ParamsE)
        /*004c*/ 	.short	0x0380
        /*004e*/ 	.short	0x0a80


	//----- nvinfo : EIATTR_SW_WAR
	.align		4
.L_110:
        /*0050*/ 	.byte	0x04, 0x36
        /*0052*/ 	.short	(.L_112 - .L_111)
.L_111:
        /*0054*/ 	.word	0x00000008
.L_112:


//--------------------- .nv.info._ZN7cutlass13device_kernelIN5flash11enable_sm90INS1_16FlashAttnFwdSm90INS1_25CollectiveMainloopFwdSm90ILi2EN4cute5tupleIJNS5_1CILi1EEES8_S8_EEENS6_IJNS7_ILi192EEENS7_ILi128EEENS7_ILi64EEEEEELi64ENS_10bfloat16_tEfNS_4arch4Sm90ELb0ELb1ELb0ELb1ELb0ELb0ELb0ELb1ELb1ELb1ELb0ELb0EEENS1_21CollectiveEpilogueFwdINS6_IJSA_SC_SB_EEES9_SE_SG_Li384ELb1ELb1ELb0ELb0EEENS1_36VarlenDynamicPersistentTileSchedulerILi192ELi128ELi384ELi128ELb0ELb1ELb1ELb1ELb0ELb1EEEEEEEEEvNT_6ParamsE --------------------------
	.section	.nv.info._ZN7cutlass13device_kernelIN5flash11enable_sm90INS1_16FlashAttnFwdSm90INS1_25CollectiveMainloopFwdSm90ILi2EN4cute5tupleIJNS5_1CILi1EEES8_S8_EEENS6_IJNS7_ILi192EEENS7_ILi128EEENS7_ILi64EEEEEELi64ENS_10bfloat16_tEfNS_4arch4Sm90ELb0ELb1ELb0ELb1ELb0ELb0ELb0ELb1ELb1ELb1ELb0ELb0EEENS1_21CollectiveEpilogueFwdINS6_IJSA_SC_SB_EEES9_SE_SG_Li384ELb1ELb1ELb0ELb0EEENS1_36VarlenDynamicPersistentTileSchedulerILi192ELi128ELi384ELi128ELb0ELb1ELb1ELb1ELb0ELb1EEEEEEEEEvNT_6ParamsE,"",@"SHT_CUDA_INFO"
	.sectionflags	@""
	.align	4


	//----- nvinfo : EIATTR_CUDA_API_VERSION
	.align		4
        /*0000*/ 	.byte	0x04, 0x37
        /*0002*/ 	.short	(.L_114 - .L_113)
.L_113:
        /*0004*/ 	.word	0x00000082


	//----- nvinfo : EIATTR_KPARAM_INFO
	.align		4
.L_114:
        /*0008*/ 	.byte	0x04, 0x17
        /*000a*/ 	.short	(.L_116 - .L_115)
.L_115:
        /*000c*/ 	.word	0x00000000
        /*0010*/ 	.short	0x0000
        /*0012*/ 	.short	0x0000
        /*0014*/ 	.byte	0x00, 0xf0, 0x01, 0x2a


	//----- nvinfo : EIATTR_SPARSE_MMA_MASK
	.align		4
.L_116:
        /*0018*/ 	.byte	0x03, 0x50
        /*001a*/ 	.short	0x0000


	//----- nvinfo : EIATTR_MAXREG_COUNT
	.align		4
        /*001c*/ 	.byte	0x03, 0x1b
        /*001e*/ 	.short	0x0080


	//----- nvinfo : EIATTR_MERCURY_ISA_VERSION
	.align		4
        /*0020*/ 	.byte	0x03, 0x5f
        /*0022*/ 	.short	0x0101


	//----- nvinfo : EIATTR_VRC_CTA_INIT_COUNT
	.align		4
        /*0024*/ 	.byte	0x02, 0x4a
	.zero		1
	.zero		1


	//----- nvinfo : EIATTR_EXIT_INSTR_OFFSETS
	.align		4
        /*0028*/ 	.byte	0x04, 0x1c
        /*002a*/ 	.short	(.L_118 - .L_117)


	//   ....[0]....
.L_117:
        /*002c*/ 	.word	0x00000010


	//----- nvinfo : EIATTR_MAX_THREADS
	.align		4
.L_118:
        /*0030*/ 	.byte	0x04, 0x05
        /*0032*/ 	.short	(.L_120 - .L_119)
.L_119:
        /*0034*/ 	.word	0x00000200
        /*0038*/ 	.word	0x00000001
        /*003c*/ 	.word	0x00000001


	//----- nvinfo : EIATTR_CBANK_PARAM_SIZE
	.align		4
.L_120:
        /*0040*/ 	.byte	0x03, 0x19
        /*0042*/ 	.short	0x0a80


	//----- nvinfo : EIATTR_PARAM_CBANK
	.align		4
        /*0044*/ 	.byte	0x04, 0x0a
        /*0046*/ 	.short	(.L_122 - .L_121)
	.align		4
.L_121:
        /*0048*/ 	.word	index@(.nv.constant0._ZN7cutlass13device_kernelIN5flash11enable_sm90INS1_16FlashAttnFwdSm90INS1_25CollectiveMainloopFwdSm90ILi2EN4cute5tupleIJNS5_1CILi1EEES8_S8_EEENS6_IJNS7_ILi192EEENS7_ILi128EEENS7_ILi64EEEEEELi64ENS_10bfloat16_tEfNS_4arch4Sm90ELb0ELb1ELb0ELb1ELb0ELb0ELb0ELb1ELb1ELb1ELb0ELb0EEENS1_21CollectiveEpilogueFwdINS6_IJSA_SC_SB_EEES9_SE_SG_Li384ELb1ELb1ELb0ELb0EEENS1_36VarlenDynamicPersistentTileSchedulerILi192ELi128ELi384ELi128ELb0ELb1ELb1ELb1ELb0ELb1EEEEEEEEEvNT_6ParamsE)
        /*004c*/ 	.short	0x0380
        /*004e*/ 	.short	0x0a80


	//----- nvinfo : EIATTR_SW_WAR
	.align		4
.L_122:
        /*0050*/ 	.byte	0x04, 0x36
        /*0052*/ 	.short	(.L_124 - .L_123)
.L_123:
        /*0054*/ 	.word	0x00000008
.L_124:


//--------------------- .nv.info._ZN7cutlass13device_kernelIN5flash11enable_sm90INS1_16FlashAttnFwdSm90INS1_25CollectiveMainloopFwdSm90ILi2EN4cute5tupleIJNS5_1CILi1EEES8_S8_EEENS6_IJNS7_ILi192EEENS7_ILi128EEENS7_ILi64EEEEEELi64ENS_10bfloat16_tEfNS_4arch4Sm90ELb0ELb1ELb0ELb1ELb0ELb1ELb0ELb1ELb1ELb1ELb0ELb0EEENS1_21CollectiveEpilogueFwdINS6_IJSA_SC_SB_EEES9_SE_SG_Li384ELb1ELb1ELb0ELb0EEENS1_36VarlenDynamicPersistentTileSchedulerILi192ELi128ELi384ELi128ELb0ELb1ELb1ELb1ELb0ELb1EEEEEEEEEvNT_6ParamsE --------------------------
	.section	.nv.info._ZN7cutlass13device_kernelIN5flash11enable_sm90INS1_16FlashAttnFwdSm90INS1_25CollectiveMainloopFwdSm90ILi2EN4cute5tupleIJNS5_1CILi1EEES8_S8_EEENS6_IJNS7_ILi192EEENS7_ILi128EEENS7_ILi64EEEEEELi64ENS_10bfloat16_tEfNS_4arch4Sm90ELb0ELb1ELb0ELb1ELb0ELb1ELb0ELb1ELb1ELb1ELb0ELb0EEENS1_21CollectiveEpilogueFwdINS6_IJSA_SC_SB_EEES9_SE_SG_Li384ELb1ELb1ELb0ELb0EEENS1_36VarlenDynamicPersistentTileSchedulerILi192ELi128ELi384ELi128ELb0ELb1ELb1ELb1ELb0ELb1EEEEEEEEEvNT_6ParamsE,"",@"SHT_CUDA_INFO"
	.sectionflags	@""
	.align	4


	//----- nvinfo : EIATTR_CUDA_API_VERSION
	.align		4
        /*0000*/ 	.byte	0x04, 0x37
        /*0002*/ 	.short	(.L_126 - .L_125)
.L_125:
        /*0004*/ 	.word	0x00000082


	//----- nvinfo : EIATTR_KPARAM_INFO
	.align		4
.L_126:
        /*0008*/ 	.byte	0x04, 0x17
        /*000a*/ 	.short	(.L_128 - .L_127)
.L_127:
        /*000c*/ 	.word	0x00000000
        /*0010*/ 	.short	0x0000
        /*0012*/ 	.short	0x0000
        /*0014*/ 	.byte	0x00, 0xf0, 0x01, 0x2a


	//----- nvinfo : EIATTR_SPARSE_MMA_MASK
	.align		4
.L_128:
        /*0018*/ 	.byte	0x03, 0x50
        /*001a*/ 	.short	0x0000


	//----- nvinfo : EIATTR_MAXREG_COUNT
	.align		4
        /*001c*/ 	.byte	0x03, 0x1b
        /*001e*/ 	.short	0x0080


	//----- nvinfo : EIATTR_MERCURY_ISA_VERSION
	.align		4
        /*0020*/ 	.byte	0x03, 0x5f
        /*0022*/ 	.short	0x0101


	//----- nvinfo : EIATTR_VRC_CTA_INIT_COUNT
	.align		4
        /*0024*/ 	.byte	0x02, 0x4a
	.zero		1
	.zero		1


	//----- nvinfo : EIATTR_EXIT_INSTR_OFFSETS
	.align		4
        /*0028*/ 	.byte	0x04, 0x1c
        /*002a*/ 	.short	(.L_130 - .L_129)


	//   ....[0]....
.L_129:
        /*002c*/ 	.word	0x00000010


	//----- nvinfo : EIATTR_MAX_THREADS
	.align		4
.L_130:
        /*0030*/ 	.byte	0x04, 0x05
        /*0032*/ 	.short	(.L_132 - .L_131)
.L_131:
        /*0034*/ 	.word	0x00000200
        /*0038*/ 	.word	0x00000001
        /*003c*/ 	.word	0x00000001


	//----- nvinfo : EIATTR_CBANK_PARAM_SIZE
	.align		4
.L_132:
        /*0040*/ 	.byte	0x03, 0x19
        /*0042*/ 	.short	0x0a80


	//----- nvinfo : EIATTR_PARAM_CBANK
	.align		4
        /*0044*/ 	.byte	0x04, 0x0a
        /*0046*/ 	.short	(.L_134 - .L_133)
	.align		4
.L_133:
        /*0048*/ 	.word	index@(.nv.constant0._ZN7cutlass13device_kernelIN5flash11enable_sm90INS1_16FlashAttnFwdSm90INS1_25CollectiveMainloopFwdSm90ILi2EN4cute5tupleIJNS5_1CILi1EEES8_S8_EEENS6_IJNS7_ILi192EEENS7_ILi128EEENS7_ILi64EEEEEELi64ENS_10bfloat16_tEfNS_4arch4Sm90ELb0ELb1ELb0ELb1ELb0ELb1ELb0ELb1ELb1ELb1ELb0ELb0EEENS1_21CollectiveEpilogueFwdINS6_IJSA_SC_SB_EEES9_SE_SG_Li384ELb1ELb1ELb0ELb0EEENS1_36VarlenDynamicPersistentTileSchedulerILi192ELi128ELi384ELi128ELb0ELb1ELb1ELb1ELb0ELb1EEEEEEEEEvNT_6ParamsE)
        /*004c*/ 	.short	0x0380
        /*004e*/ 	.short	0x0a80


	//----- nvinfo : EIATTR_SW_WAR
	.align		4
.L_134:
        /*0050*/ 	.byte	0x04, 0x36
        /*0052*/ 	.short	(.L_136 - .L_135)
.L_135:
        /*0054*/ 	.word	0x00000008
.L_136:


//--------------------- .nv.info._ZN7cutlass13device_kernelIN5flash11enable_sm90INS1_16FlashAttnFwdSm90INS1_25CollectiveMainloopFwdSm90ILi2EN4cute5tupleIJNS5_1CILi1EEES8_S8_EEENS6_IJNS7_ILi192EEENS7_ILi128EEENS7_ILi64EEEEEELi64ENS_10bfloat16_tEfNS_4arch4Sm90ELb1ELb0ELb0ELb0ELb0ELb0ELb0ELb1ELb1ELb1ELb0ELb0EEENS1_21CollectiveEpilogueFwdINS6_IJSA_SC_SB_EEES9_SE_SG_Li384ELb0ELb1ELb0ELb0EEENS1_30DynamicPersistentTileSchedulerILi384ELi128ELb0ELb1ELb1EEEEEEEEEvNT_6ParamsE --------------------------
	.section	.nv.info._ZN7cutlass13device_kernelIN5flash11enable_sm90INS1_16FlashAttnFwdSm90INS1_25CollectiveMainloopFwdSm90ILi2EN4cute5tupleIJNS5_1CILi1EEES8_S8_EEENS6_IJNS7_ILi192EEENS7_ILi128EEENS7_ILi64EEEEEELi64ENS_10bfloat16_tEfNS_4arch4Sm90ELb1ELb0ELb0ELb0ELb0ELb0ELb0ELb1ELb1ELb1ELb0ELb0EEENS1_21CollectiveEpilogueFwdINS6_IJSA_SC_SB_EEES9_SE_SG_Li384ELb0ELb1ELb0ELb0EEENS1_30DynamicPersistentTileSchedulerILi384ELi128ELb0ELb1ELb1EEEEEEEEEvNT_6ParamsE,"",@"SHT_CUDA_INFO"
	.sectionflags	@""
	.align	4


	//----- nvinfo : EIATTR_CUDA_API_VERSION
	.align		4
        /*0000*/ 	.byte	0x04, 0x37
        /*0002*/ 	.short	(.L_138 - .L_137)
.L_137:
        /*0004*/ 	.word	0x00000082


	//----- nvinfo : EIATTR_KPARAM_INFO
	.align		4
.L_138:
        /*0008*/ 	.byte	0x04, 0x17
        /*000a*/ 	.short	(.L_140 - .L_139)
.L_139:
        /*000c*/ 	.word	0x00000000
        /*0010*/ 	.short	0x0000
        /*0012*/ 	.short	0x0000
        /*0014*/ 	.byte	0x00, 0xf0, 0x01, 0x2a


	//----- nvinfo : EIATTR_SPARSE_MMA_MASK
	.align		4
.L_140:
        /*0018*/ 	.byte	0x03, 0x50
        /*001a*/ 	.short	0x0000


	//----- nvinfo : EIATTR_MAXREG_COUNT
	.align		4
        /*001c*/ 	.byte	0x03, 0x1b
        /*001e*/ 	.short	0x0080


	//----- nvinfo : EIATTR_MERCURY_ISA_VERSION
	.align		4
        /*0020*/ 	.byte	0x03, 0x5f
        /*0022*/ 	.short	0x0101


	//----- nvinfo : EIATTR_VRC_CTA_INIT_COUNT
	.align		4
        /*0024*/ 	.byte	0x02, 0x4a
	.zero		1
	.zero		1


	//----- nvinfo : EIATTR_EXIT_INSTR_OFFSETS
	.align		4
        /*0028*/ 	.byte	0x04, 0x1c
        /*002a*/ 	.short	(.L_142 - .L_141)


	//   ....[0]....
.L_141:
        /*002c*/ 	.word	0x00000010


	//----- nvinfo : EIATTR_MAX_THREADS
	.align		4
.L_142:
        /*0030*/ 	.byte	0x04, 0x05
        /*0032*/ 	.short	(.L_144 - .L_143)
.L_143:
        /*0034*/ 	.word	0x00000200
        /*0038*/ 	.word	0x00000001
        /*003c*/ 	.word	0x00000001


	//----- nvinfo : EIATTR_CBANK_PARAM_SIZE
	.align		4
.L_144:
        /*0040*/ 	.byte	0x03, 0x19
        /*0042*/ 	.short	0x0a80


	//----- nvinfo : EIATTR_PARAM_CBANK
	.align		4
        /*0044*/ 	.byte	0x04, 0x0a
        /*0046*/ 	.short	(.L_146 - .L_145)
	.align		4
.L_145:
        /*0048*/ 	.word	index@(.nv.constant0._ZN7cutlass13device_kernelIN5flash11enable_sm90INS1_16FlashAttnFwdSm90INS1_25CollectiveMainloopFwdSm90ILi2EN4cute5tupleIJNS5_1CILi1EEES8_S8_EEENS6_IJNS7_ILi192EEENS7_ILi128EEENS7_ILi64EEEEEELi64ENS_10bfloat16_tEfNS_4arch4Sm90ELb1ELb0ELb0ELb0ELb0ELb0ELb0ELb1ELb1ELb1ELb0ELb0EEENS1_21CollectiveEpilogueFwdINS6_IJSA_SC_SB_EEES9_SE_SG_Li384ELb0ELb1ELb0ELb0EEENS1_30DynamicPersistentTileSchedulerILi384ELi128ELb0ELb1ELb1EEEEEEEEEvNT_6ParamsE)
        /*004c*/ 	.short	0x0380
        /*004e*/ 	.short	0x0a80


	//----- nvinfo : EIATTR_SW_WAR
	.align		4
.L_146:
        /*0050*/ 	.byte	0x04, 0x36
        /*0052*/ 	.short	(.L_148 - .L_147)
.L_147:
        /*0054*/ 	.word	0x00000008
.L_148:


//--------------------- .nv.info._ZN7cutlass13device_kernelIN5flash11enable_sm90INS1_16FlashAttnFwdSm90INS1_25CollectiveMainloopFwdSm90ILi2EN4cute5tupleIJNS5_1CILi1EEES8_S8_EEENS6_IJNS7_ILi192EEENS7_ILi128EEENS7_ILi64EEEEEELi64ENS_10bfloat16_tEfNS_4arch4Sm90ELb1ELb0ELb0ELb1ELb0ELb0ELb0ELb1ELb1ELb1ELb0ELb0EEENS1_21CollectiveEpilogueFwdINS6_IJSA_SC_SB_EEES9_SE_SG_Li384ELb1ELb1ELb0ELb0EEENS1_36VarlenDynamicPersistentTileSchedulerILi192ELi128ELi384ELi128ELb0ELb1ELb1ELb1ELb1ELb1EEEEEEEEEvNT_6ParamsE --------------------------
	.section	.nv.info._ZN7cutlass13device_kernelIN5flash11enable_sm90INS1_16FlashAttnFwdSm90INS1_25CollectiveMainloopFwdSm90ILi2EN4cute5tupleIJNS5_1CILi1EEES8_S8_EEENS6_IJNS7_ILi192EEENS7_ILi128EEENS7_ILi64EEEEEELi64ENS_10bfloat16_tEfNS_4arch4Sm90ELb1ELb0ELb0ELb1ELb0ELb0ELb0ELb1ELb1ELb1ELb0ELb0EEENS1_21CollectiveEpilogueFwdINS6_IJSA_SC_SB_EEES9_SE_SG_Li384ELb1ELb1ELb0ELb0EEENS1_36VarlenDynamicPersistentTileSchedulerILi192ELi128ELi384ELi128ELb0ELb1ELb1ELb1ELb1ELb1EEEEEEEEEvNT_6ParamsE,"",@"SHT_CUDA_INFO"
	.sectionflags	@""
	.align	4


	//----- nvinfo : EIATTR_CUDA_API_VERSION
	.align		4
        /*0000*/ 	.byte	0x04, 0x37
        /*0002*/ 	.short	(.L_150 - .L_149)
.L_149:
        /*0004*/ 	.word	0x00000082


	//----- nvinfo : EIATTR_KPARAM_INFO
	.align		4
.L_150:
        /*0008*/ 	.byte	0x04, 0x17
        /*000a*/ 	.short	(.L_152 - .L_151)
.L_151:
        /*000c*/ 	.word	0x00000000
        /*0010*/ 	.short	0x0000
        /*0012*/ 	.short	0x0000
        /*0014*/ 	.byte	0x00, 0xf0, 0x01, 0x2a


	//----- nvinfo : EIATTR_SPARSE_MMA_MASK
	.align		4
.L_152:
        /*0018*/ 	.byte	0x03, 0x50
        /*001a*/ 	.short	0x0000


	//----- nvinfo : EIATTR_MAXREG_COUNT
	.align		4
        /*001c*/ 	.byte	0x03, 0x1b
        /*001e*/ 	.short	0x0080


	//----- nvinfo : EIATTR_MERCURY_ISA_VERSION
	.align		4
        /*0020*/ 	.byte	0x03, 0x5f
        /*0022*/ 	.short	0x0101


	//----- nvinfo : EIATTR_VRC_CTA_INIT_COUNT
	.align		4
        /*0024*/ 	.byte	0x02, 0x4a
	.zero		1
	.zero		1


	//----- nvinfo : EIATTR_EXIT_INSTR_OFFSETS
	.align		4
        /*0028*/ 	.byte	0x04, 0x1c
        /*002a*/ 	.short	(.L_154 - .L_153)


	//   ....[0]....
.L_153:
        /*002c*/ 	.word	0x00000010


	//----- nvinfo : EIATTR_MAX_THREADS
	.align		4
.L_154:
        /*0030*/ 	.byte	0x04, 0x05
        /*0032*/ 	.short	(.L_156 - .L_155)
.L_155:
        /*0034*/ 	.word	0x00000200
        /*0038*/ 	.word	0x00000001
        /*003c*/ 	.word	0x00000001


	//----- nvinfo : EIATTR_CBANK_PARAM_SIZE
	.align		4
.L_156:
        /*0040*/ 	.byte	0x03, 0x19
        /*0042*/ 	.short	0x0a80


	//----- nvinfo : EIATTR_PARAM_CBANK
	.align		4
        /*0044*/ 	.byte	0x04, 0x0a
        /*0046*/ 	.short	(.L_158 - .L_157)
	.align		4
.L_157:
        /*0048*/ 	.word	index@(.nv.constant0._ZN7cutlass13device_kernelIN5flash11enable_sm90INS1_16FlashAttnFwdSm90INS1_25CollectiveMainloopFwdSm90ILi2EN4cute5tupleIJNS5_1CILi1EEES8_S8_EEENS6_IJNS7_ILi192EEENS7_ILi128EEENS7_ILi64EEEEEELi64ENS_10bfloat16_tEfNS_4arch4Sm90ELb1ELb0ELb0ELb1ELb0ELb0ELb0ELb1ELb1ELb1ELb0ELb0EEENS1_21CollectiveEpilogueFwdINS6_IJSA_SC_SB_EEES9_SE_SG_Li384ELb1ELb1ELb0ELb0EEENS1_36VarlenDynamicPersistentTileSchedulerILi192ELi128ELi384ELi128ELb0ELb1ELb1ELb1ELb1ELb1EEEEEEEEEvNT_6ParamsE)
        /*004c*/ 	.short	0x0380
        /*004e*/ 	.short	0x0a80


	//----- nvinfo : EIATTR_SW_WAR
	.align		4
.L_158:
        /*0050*/ 	.byte	0x04, 0x36
        /*0052*/ 	.short	(.L_160 - .L_159)
.L_159:
        /*0054*/ 	.word	0x00000008
.L_160:


//--------------------- .nv.info._ZN7cutlass13device_kernelIN5flash11enable_sm90INS1_16FlashAttnFwdSm90INS1_25CollectiveMainloopFwdSm90ILi2EN4cute5tupleIJNS5_1CILi1EEES8_S8_EEENS6_IJNS7_ILi192EEENS7_ILi128EEENS7_ILi64EEEEEELi64ENS_10bfloat16_tEfNS_4arch4Sm90ELb1ELb0ELb0ELb1ELb0ELb1ELb0ELb1ELb1ELb1ELb0ELb0EEENS1_21CollectiveEpilogueFwdINS6_IJSA_SC_SB_EEES9_SE_SG_Li384ELb1ELb1ELb0ELb0EEENS1_36VarlenDynamicPersistentTileSchedulerILi192ELi128ELi384ELi128ELb0ELb1ELb1ELb1ELb1ELb1EEEEEEEEEvNT_6ParamsE --------------------------
	.section	.nv.info._ZN7cutlass13device_kernelIN5flash11enable_sm90INS1_16FlashAttnFwdSm90INS1_25CollectiveMainloopFwdSm90ILi2EN4cute5tupleIJNS5_1CILi1EEES8_S8_EEENS6_IJNS7_ILi192EEENS7_ILi128EEENS7_ILi64EEEEEELi64ENS_10bfloat16_tEfNS_4arch4Sm90ELb1ELb0ELb0ELb1ELb0ELb1ELb0ELb1ELb1ELb1ELb0ELb0EEENS1_21CollectiveEpilogueFwdINS6_IJSA_SC_SB_EEES9_SE_SG_Li384ELb1ELb1ELb0ELb0EEENS1_36VarlenDynamicPersistentTileSchedulerILi192ELi128ELi384ELi128ELb0ELb1ELb1ELb1ELb1ELb1EEEEEEEEEvNT_6ParamsE,"",@"SHT_CUDA_INFO"
	.sectionflags	@""
	.align	4


	//----- nvinfo : EIATTR_CUDA_API_VERSION
	.align		4
        /*0000*/ 	.byte	0x04, 0x37
        /*0002*/ 	.short	(.L_162 - .L_161)
.L_161:
        /*0004*/ 	.word	0x00000082


	//----- nvinfo : EIATTR_KPARAM_INFO
	.align		4
.L_162:
        /*0008*/ 	.byte	0x04, 0x17
        /*000a*/ 	.short	(.L_164 - .L_163)
.L_163:
        /*000c*/ 	.word	0x00000000
        /*0010*/ 	.short	0x0000
        /*0012*/ 	.short	0x0000
        /*0014*/ 	.byte	0x00, 0xf0, 0x01, 0x2a


	//----- nvinfo : EIATTR_SPARSE_MMA_MASK
	.align		4
.L_164:
        /*0018*/ 	.byte	0x03, 0x50
        /*001a*/ 	.short	0x0000


	//----- nvinfo : EIATTR_MAXREG_COUNT
	.align		4
        /*001c*/ 	.byte	0x03, 0x1b
        /*001e*/ 	.short	0x0080


	//----- nvinfo : EIATTR_MERCURY_ISA_VERSION
	.align		4
        /*0020*/ 	.byte	0x03, 0x5f
        /*0022*/ 	.short	0x0101


	//----- nvinfo : EIATTR_VRC_CTA_INIT_COUNT
	.align		4
        /*0024*/ 	.byte	0x02, 0x4a
	.zero		1
	.zero		1


	//----- nvinfo : EIATTR_EXIT_INSTR_OFFSETS
	.align		4
        /*0028*/ 	.byte	0x04, 0x1c
        /*002a*/ 	.short	(.L_166 - .L_165)


	//   ....[0]....
.L_165:
        /*002c*/ 	.word	0x00000010


	//----- nvinfo : EIATTR_MAX_THREADS
	.align		4
.L_166:
        /*0030*/ 	.byte	0x04, 0x05
        /*0032*/ 	.short	(.L_168 - .L_167)
.L_167:
        /*0034*/ 	.word	0x00000200
        /*0038*/ 	.word	0x00000001
        /*003c*/ 	.word	0x00000001


	//----- nvinfo : EIATTR_CBANK_PARAM_SIZE
	.align		4
.L_168:
        /*0040*/ 	.byte	0x03, 0x19
        /*0042*/ 	.short	0x0a80


	//----- nvinfo : EIATTR_PARAM_CBANK
	.align		4
        /*0044*/ 	.byte	0x04, 0x0a
        /*0046*/ 	.short	(.L_170 - .L_169)
	.align		4
.L_169:
        /*0048*/ 	.word	index@(.nv.constant0._ZN7cutlass13device_kernelIN5flash11enable_sm90INS1_16FlashAttnFwdSm90INS1_25CollectiveMainloopFwdSm90ILi2EN4cute5tupleIJNS5_1CILi1EEES8_S8_EEENS6_IJNS7_ILi192EEENS7_ILi128EEENS7_ILi64EEEEEELi64ENS_10bfloat16_tEfNS_4arch4Sm90ELb1ELb0ELb0ELb1ELb0ELb1ELb0ELb1ELb1ELb1ELb0ELb0EEENS1_21CollectiveEpilogueFwdINS6_IJSA_SC_SB_EEES9_SE_SG_Li384ELb1ELb1ELb0ELb0EEENS1_36VarlenDynamicPersistentTileSchedulerILi192ELi128ELi384ELi128ELb0ELb1ELb1ELb1ELb1ELb1EEEEEEEEEvNT_6ParamsE)
        /*004c*/ 	.short	0x0380
        /*004e*/ 	.short	0x0a80


	//----- nvinfo : EIATTR_SW_WAR
	.align		4
.L_170:
        /*0050*/ 	.byte	0x04, 0x36
        /*0052*/ 	.short	(.L_172 - .L_171)
.L_171:
        /*0054*/ 	.word	0x00000008
.L_172:


//--------------------- .nv.callgraph             --------------------------
	.section	.nv.callgraph,"",@"SHT_CUDA_CALLGRAPH"
	.align	4
	.sectionentsize	8
	.align		4
        /*0000*/ 	.word	0x00000000
	.align		4
        /*0004*/ 	.word	0xffffffff
	.align		4
        /*0008*/ 	.word	0x00000000
	.align		4
        /*000c*/ 	.word	0xfffffffe
	.align		4
        /*0010*/ 	.word	0x00000000
	.align		4
        /*0014*/ 	.word	0xfffffffd
	.align		4
        /*0018*/ 	.word	0x00000000
	.align		4
        /*001c*/ 	.word	0xfffffffc


//--------------------- .nv.constant4             --------------------------
	.section	.nv.constant4,"a",@progbits
	.align	8
	.align		8
.nv.constant4:
        /*0000*/ 	.dword	_ZN73_INTERNAL_b78b44cd_37_flash_fwd_hdim64_bf16_packgqa_sm90_cu_49158569_34934cuda3std3__45__cpo5beginE
	.align		8
        /*0008*/ 	.dword	_ZN73_INTERNAL_b78b44cd_37_flash_fwd_hdim64_bf16_packgqa_sm90_cu_49158569_34934cuda3std3__45__cpo3endE
	.align		8
        /*0010*/ 	.dword	_ZN73_INTERNAL_b78b44cd_37_flash_fwd_hdim64_bf16_packgqa_sm90_cu_49158569_34934cuda3std3__45__cpo6cbeginE
	.align		8
        /*0018*/ 	.dword	_ZN73_INTERNAL_b78b44cd_37_flash_fwd_hdim64_bf16_packgqa_sm90_cu_49158569_34934cuda3std3__45__cpo4cendE
	.align		8
        /*0020*/ 	.dword	_ZN73_INTERNAL_b78b44cd_37_flash_fwd_hdim64_bf16_packgqa_sm90_cu_49158569_34934cuda3std3__475_GLOBAL__N__b78b44cd_37_flash_fwd_hdim64_bf16_packgqa_sm90_cu_49158569_34936ignoreE
	.align		8
        /*0028*/ 	.dword	_ZN73_INTERNAL_b78b44cd_37_flash_fwd_hdim64_bf16_packgqa_sm90_cu_49158569_34934cuda3std3__419piecewise_constructE
	.align		8
        /*0030*/ 	.dword	_ZN73_INTERNAL_b78b44cd_37_flash_fwd_hdim64_bf16_packgqa_sm90_cu_49158569_34934cuda3std3__48in_placeE
	.align		8
        /*0038*/ 	.dword	_ZN73_INTERNAL_b78b44cd_37_flash_fwd_hdim64_bf16_packgqa_sm90_cu_49158569_34934cuda3std6ranges3__45__cpo4swapE
	.align		8
        /*0040*/ 	.dword	_ZN73_INTERNAL_b78b44cd_37_flash_fwd_hdim64_bf16_packgqa_sm90_cu_49158569_34934cuda3std6ranges3__45__cpo9iter_moveE
	.align		8
        /*0048*/ 	.dword	_ZN73_INTERNAL_b78b44cd_37_flash_fwd_hdim64_bf16_packgqa_sm90_cu_49158569_34934cute7productE
	.align		8
        /*0050*/ 	.dword	_ZN73_INTERNAL_b78b44cd_37_flash_fwd_hdim64_bf16_packgqa_sm90_cu_49158569_34934cute1_E


//--------------------- .text._ZN7cutlass13device_kernelIN5flash11enable_sm90INS1_16FlashAttnFwdSm90INS1_25CollectiveMainloopFwdSm90ILi2EN4cute5tupleIJNS5_1CILi1EEES8_S8_EEENS6_IJNS7_ILi192EEESA_NS7_ILi64EEEEEELi64ENS_10bfloat16_tEfNS_4arch4Sm90ELb0ELb0ELb0ELb0ELb0ELb0ELb0ELb0ELb1ELb1ELb0ELb0EEENS1_21CollectiveEpilogueFwdINS6_IJSA_SB_SA_EEES9_SD_SF_Li384ELb0ELb1ELb0ELb0EEENS1_29StaticPersistentTileSchedulerILb0EEEEEEEEEvNT_6ParamsE --------------------------
	.section	.text._ZN7cutlass13device_kernelIN5flash11enable_sm90INS1_16FlashAttnFwdSm90INS1_25CollectiveMainloopFwdSm90ILi2EN4cute5tupleIJNS5_1CILi1EEES8_S8_EEENS6_IJNS7_ILi192EEESA_NS7_ILi64EEEEEELi64ENS_10bfloat16_tEfNS_4arch4Sm90ELb0ELb0ELb0ELb0ELb0ELb0ELb0ELb0ELb1ELb1ELb0ELb0EEENS1_21CollectiveEpilogueFwdINS6_IJSA_SB_SA_EEES9_SD_SF_Li384ELb0ELb1ELb0ELb0EEENS1_29StaticPersistentTileSchedulerILb0EEEEEEEEEvNT_6ParamsE,"ax",@progbits
	.align	128
.text._ZN7cutlass13device_kernelIN5flash11enable_sm90INS1_16FlashAttnFwdSm90INS1_25CollectiveMainloopFwdSm90ILi2EN4cute5tupleIJNS5_1CILi1EEES8_S8_EEENS6_IJNS7_ILi192EEESA_NS7_ILi64EEEEEELi64ENS_10bfloat16_tEfNS_4arch4Sm90ELb0ELb0ELb0ELb0ELb0ELb0ELb0ELb0ELb1ELb1ELb0ELb0EEENS1_21CollectiveEpilogueFwdINS6_IJSA_SB_SA_EEES9_SD_SF_Li384ELb0ELb1ELb0ELb0EEENS1_29StaticPersistentTileSchedulerILb0EEEEEEEEEvNT_6ParamsE:
        .type           _ZN7cutlass13device_kernelIN5flash11enable_sm90INS1_16FlashAttnFwdSm90INS1_25CollectiveMainloopFwdSm90ILi2EN4cute5tupleIJNS5_1CILi1EEES8_S8_EEENS6_IJNS7_ILi192EEESA_NS7_ILi64EEEEEELi64ENS_10bfloat16_tEfNS_4arch4Sm90ELb0ELb0ELb0ELb0ELb0ELb0ELb0ELb0ELb1ELb1ELb0ELb0EEENS1_21CollectiveEpilogueFwdINS6_IJSA_SB_SA_EEES9_SD_SF_Li384ELb0ELb1ELb0ELb0EEENS1_29StaticPersistentTileSchedulerILb0EEEEEEEEEvNT_6ParamsE,@function
        .size           _ZN7cutlass13device_kernelIN5flash11enable_sm90INS1_16FlashAttnFwdSm90INS1_25CollectiveMainloopFwdSm90ILi2EN4cute5tupleIJNS5_1CILi1EEES8_S8_EEENS6_IJNS7_ILi192EEESA_NS7_ILi64EEEEEELi64ENS_10bfloat16_tEfNS_4arch4Sm90ELb0ELb0ELb0ELb0ELb0ELb0ELb0ELb0ELb1ELb1ELb0ELb0EEENS1_21CollectiveEpilogueFwdINS6_IJSA_SB_SA_EEES9_SD_SF_Li384ELb0ELb1ELb0ELb0EEENS1_29StaticPersistentTileSchedulerILb0EEEEEEEEEvNT_6ParamsE,(.L_x_9 - _ZN7cutlass13device_kernelIN5flash11enable_sm90INS1_16FlashAttnFwdSm90INS1_25CollectiveMainloopFwdSm90ILi2EN4cute5tupleIJNS5_1CILi1EEES8_S8_EEENS6_IJNS7_ILi192EEESA_NS7_ILi64EEEEEELi64ENS_10bfloat16_tEfNS_4arch4Sm90ELb0ELb0ELb0ELb0ELb0ELb0ELb0ELb0ELb1ELb1ELb0ELb0EEENS1_21CollectiveEpilogueFwdINS6_IJSA_SB_SA_EEES9_SD_SF_Li384ELb0ELb1ELb0ELb0EEENS1_29StaticPersistentTileSchedulerILb0EEEEEEEEEvNT_6ParamsE)
        .other          _ZN7cutlass13device_kernelIN5flash11enable_sm90INS1_16FlashAttnFwdSm90INS1_25CollectiveMainloopFwdSm90ILi2EN4cute5tupleIJNS5_1CILi1EEES8_S8_EEENS6_IJNS7_ILi192EEESA_NS7_ILi64EEEEEELi64ENS_10bfloat16_tEfNS_4arch4Sm90ELb0ELb0ELb0ELb0ELb0ELb0ELb0ELb0ELb1ELb1ELb0ELb0EEENS1_21CollectiveEpilogueFwdINS6_IJSA_SB_SA_EEES9_SD_SF_Li384ELb0ELb1ELb0ELb0EEENS1_29StaticPersistentTileSchedulerILb0EEEEEEEEEvNT_6ParamsE,@"STO_CUDA_ENTRY STV_DEFAULT"
_ZN7cutlass13device_kernelIN5flash11enable_sm90INS1_16FlashAttnFwdSm90INS1_25CollectiveMainloopFwdSm90ILi2EN4cute5tupleIJNS5_1CILi1EEES8_S8_EEENS6_IJNS7_ILi192EEESA_NS7_ILi64EEEEEELi64ENS_10bfloat16_tEfNS_4arch4Sm90ELb0ELb0ELb0ELb0ELb0ELb0ELb0ELb0ELb1ELb1ELb0ELb0EEENS1_21CollectiveEpilogueFwdINS6_IJSA_SB_SA_EEES9_SD_SF_Li384ELb0ELb1ELb0ELb0EEENS1_29StaticPersistentTileSchedulerILb0EEEEEEEEEvNT_6ParamsE:
[----:B------:R-:W-:Y:S01]  /*0000*/  LDC R1, c[0x0][0x37c] ;  /* 0x0000df00ff017b82 */ /* 0x000fe20000000800 */
[----:B------:R-:W-:Y:S05]  /*0010*/  EXIT ;  /* 0x000000000000794d */ /* 0x000fea0003800000 */
.L_x_0:
[----:B------:R-:W-:-:S00]  /*0020*/  BRA `(.L_x_0) ;  /* 0xfffffffc00fc7947 */ /* 0x000fc0000383ffff */
[----:B------:R-:W-:-:S00]  /*0030*/  NOP ;  /* 0x0000000000007918 */ /* 0x000fc00000000000 */
        /* <DEDUP_REMOVED lines=12> */
.L_x_9:


//--------------------- .text._ZN7cutlass13device_kernelIN5flash11enable_sm90INS1_16FlashAttnFwdSm90INS1_25CollectiveMainloopFwdSm90ILi2EN4cute5tupleIJNS5_1CILi1EEES8_S8_EEENS6_IJNS7_ILi192EEESA_NS7_ILi64EEEEEELi64ENS_10bfloat16_tEfNS_4arch4Sm90ELb0ELb0ELb0ELb1ELb0ELb0ELb0ELb0ELb1ELb1ELb0ELb0EEENS1_21CollectiveEpilogueFwdINS6_IJSA_SB_SA_EEES9_SD_SF_Li384ELb1ELb1ELb0ELb0EEENS1_36VarlenDynamicPersistentTileSchedulerILi192ELi192ELi384ELi128ELb0ELb1ELb1ELb0ELb1ELb1EEEEEEEEEvNT_6ParamsE --------------------------
	.section	.text._ZN7cutlass13device_kernelIN5flash11enable_sm90INS1_16FlashAttnFwdSm90INS1_25CollectiveMainloopFwdSm90ILi2EN4cute5tupleIJNS5_1CILi1EEES8_S8_EEENS6_IJNS7_ILi192EEESA_NS7_ILi64EEEEEELi64ENS_10bfloat16_tEfNS_4arch4Sm90ELb0ELb0ELb0ELb1ELb0ELb0ELb0ELb0ELb1ELb1ELb0ELb0EEENS1_21CollectiveEpilogueFwdINS6_IJSA_SB_SA_EEES9_SD_SF_Li384ELb1ELb1ELb0ELb0EEENS1_36VarlenDynamicPersistentTileSchedulerILi192ELi192ELi384ELi128ELb0ELb1ELb1ELb0ELb1ELb1EEEEEEEEEvNT_6ParamsE,"ax",@progbits
	.align	128
.text._ZN7cutlass13device_kernelIN5flash11enable_sm90INS1_16FlashAttnFwdSm90INS1_25CollectiveMainloopFwdSm90ILi2EN4cute5tupleIJNS5_1CILi1EEES8_S8_EEENS6_IJNS7_ILi192EEESA_NS7_ILi64EEEEEELi64ENS_10bfloat16_tEfNS_4arch4Sm90ELb0ELb0ELb0ELb1ELb0ELb0ELb0ELb0ELb1ELb1ELb0ELb0EEENS1_21CollectiveEpilogueFwdINS6_IJSA_SB_SA_EEES9_SD_SF_Li384ELb1ELb1ELb0ELb0EEENS1_36VarlenDynamicPersistentTileSchedulerILi192ELi192ELi384ELi128ELb0ELb1ELb1ELb0ELb1ELb1EEEEEEEEEvNT_6ParamsE:
        .type           _ZN7cutlass13device_kernelIN5flash11enable_sm90INS1_16FlashAttnFwdSm90INS1_25CollectiveMainloopFwdSm90ILi2EN4cute5tupleIJNS5_1CILi1EEES8_S8_EEENS6_IJNS7_ILi192EEESA_NS7_ILi64EEEEEELi64ENS_10bfloat16_tEfNS_4arch4Sm90ELb0ELb0ELb0ELb1ELb0ELb0ELb0ELb0ELb1ELb1ELb0ELb0EEENS1_21CollectiveEpilogueFwdINS6_IJSA_SB_SA_EEES9_SD_SF_Li384ELb1ELb1ELb0ELb0EEENS1_36VarlenDynamicPersistentTileSchedulerILi192ELi192ELi384ELi128ELb0ELb1ELb1ELb0ELb1ELb1EEEEEEEEEvNT_6ParamsE,@function
        .size           _ZN7cutlass13device_kernelIN5flash11enable_sm90INS1_16FlashAttnFwdSm90INS1_25CollectiveMainloopFwdSm90ILi2EN4cute5tupleIJNS5_1CILi1EEES8_S8_EEENS6_IJNS7_ILi192EEESA_NS7_ILi64EEEEEELi64ENS_10bfloat16_tEfNS_4arch4Sm90ELb0ELb0ELb0ELb1ELb0ELb0ELb0ELb0ELb1ELb1ELb0ELb0EEENS1_21CollectiveEpilogueFwdINS6_IJSA_SB_SA_EEES9_SD_SF_Li384ELb1ELb1ELb0ELb0EEENS1_36VarlenDynamicPersistentTileSchedulerILi192ELi192ELi384ELi128ELb0ELb1ELb1ELb0ELb1ELb1EEEEEEEEEvNT_6ParamsE,(.L_x_10 - _ZN7cutlass13device_kernelIN5flash11enable_sm90INS1_16FlashAttnFwdSm90INS1_25CollectiveMainloopFwdSm90ILi2EN4cute5tupleIJNS5_1CILi1EEES8_S8_EEENS6_IJNS7_ILi192EEESA_NS7_ILi64EEEEEELi64ENS_10bfloat16_tEfNS_4arch4Sm90ELb0ELb0ELb0ELb1ELb0ELb0ELb0ELb0ELb1ELb1ELb0ELb0EEENS1_21CollectiveEpilogueFwdINS6_IJSA_SB_SA_EEES9_SD_SF_Li384ELb1ELb1ELb0ELb0EEENS1_36VarlenDynamicPersistentTileSchedulerILi192ELi192ELi384ELi128ELb0ELb1ELb1ELb0ELb1ELb1EEEEEEEEEvNT_6ParamsE)
        .other          _ZN7cutlass13device_kernelIN5flash11enable_sm90INS1_16FlashAttnFwdSm90INS1_25CollectiveMainloopFwdSm90ILi2EN4cute5tupleIJNS5_1CILi1EEES8_S8_EEENS6_IJNS7_ILi192EEESA_NS7_ILi64EEEEEELi64ENS_10bfloat16_tEfNS_4arch4Sm90ELb0ELb0ELb0ELb1ELb0ELb0ELb0ELb0ELb1ELb1ELb0ELb0EEENS1_21CollectiveEpilogueFwdINS6_IJSA_SB_SA_EEES9_SD_SF_Li384ELb1ELb1ELb0ELb0EEENS1_36VarlenDynamicPersistentTileSchedulerILi192ELi192ELi384ELi128ELb0ELb1ELb1ELb0ELb1ELb1EEEEEEEEEvNT_6ParamsE,@"STO_CUDA_ENTRY STV_DEFAULT"
_ZN7cutlass13device_kernelIN5flash11enable_sm90INS1_16FlashAttnFwdSm90INS1_25CollectiveMainloopFwdSm90ILi2EN4cute5tupleIJNS5_1CILi1EEES8_S8_EEENS6_IJNS7_ILi192EEESA_NS7_ILi64EEEEEELi64ENS_10bfloat16_tEfNS_4arch4Sm90ELb0ELb0ELb0ELb1ELb0ELb0ELb0ELb0ELb1ELb1ELb0ELb0EEENS1_21CollectiveEpilogueFwdINS6_IJSA_SB_SA_EEES9_SD_SF_Li384ELb1ELb1ELb0ELb0EEENS1_36VarlenDynamicPersistentTileSchedulerILi192ELi192ELi384ELi128ELb0ELb1ELb1ELb0ELb1ELb1EEEEEEEEEvNT_6ParamsE:
[----:B------:R-:W-:Y:S01]  /*0000*/  LDC R1, c[0x0][0x37c] ;  /* 0x0000df00ff017b82 */ /* 0x000fe20000000800 */
[----:B------:R-:W-:Y:S05]  /*0010*/  EXIT ;  /* 0x000000000000794d */ /* 0x000fea0003800000 */
.L_x_1:
        /* <DEDUP_REMOVED lines=14> */
.L_x_10:


//--------------------- .text._ZN7cutlass13device_kernelIN5flash11enable_sm90INS1_16FlashAttnFwdSm90INS1_25CollectiveMainloopFwdSm90ILi2EN4cute5tupleIJNS5_1CILi1EEES8_S8_EEENS6_IJNS7_ILi192EEESA_NS7_ILi64EEEEEELi64ENS_10bfloat16_tEfNS_4arch4Sm90ELb0ELb0ELb0ELb1ELb0ELb1ELb0ELb0ELb1ELb1ELb0ELb0EEENS1_21CollectiveEpilogueFwdINS6_IJSA_SB_SA_EEES9_SD_SF_Li384ELb1ELb1ELb0ELb0EEENS1_36VarlenDynamicPersistentTileSchedulerILi192ELi192ELi384ELi128ELb0ELb1ELb1ELb0ELb1ELb1EEEEEEEEEvNT_6ParamsE --------------------------
	.section	.text._ZN7cutlass13device_kernelIN5flash11enable_sm90INS1_16FlashAttnFwdSm90INS1_25CollectiveMainloopFwdSm90ILi2EN4cute5tupleIJNS5_1CILi1EEES8_S8_EEENS6_IJNS7_ILi192EEESA_NS7_ILi64EEEEEELi64ENS_10bfloat16_tEfNS_4arch4Sm90ELb0ELb0ELb0ELb1ELb0ELb1ELb0ELb0ELb1ELb1ELb0ELb0EEENS1_21CollectiveEpilogueFwdINS6_IJSA_SB_SA_EEES9_SD_SF_Li384ELb1ELb1ELb0ELb0EEENS1_36VarlenDynamicPersistentTileSchedulerILi192ELi192ELi384ELi128ELb0ELb1ELb1ELb0ELb1ELb1EEEEEEEEEvNT_6ParamsE,"ax",@progbits
	.align	128
.text._ZN7cutlass13device_kernelIN5flash11enable_sm90INS1_16FlashAttnFwdSm90INS1_25CollectiveMainloopFwdSm90ILi2EN4cute5tupleIJNS5_1CILi1EEES8_S8_EEENS6_IJNS7_ILi192EEESA_NS7_ILi64EEEEEELi64ENS_10bfloat16_tEfNS_4arch4Sm90ELb0ELb0ELb0ELb1ELb0ELb1ELb0ELb0ELb1ELb1ELb0ELb0EEENS1_21CollectiveEpilogueFwdINS6_IJSA_SB_SA_EEES9_SD_SF_Li384ELb1ELb1ELb0ELb0EEENS1_36VarlenDynamicPersistentTileSchedulerILi192ELi192ELi384ELi128ELb0ELb1ELb1ELb0ELb1ELb1EEEEEEEEEvNT_6ParamsE:
        .type           _ZN7cutlass13device_kernelIN5flash11enable_sm90INS1_16FlashAttnFwdSm90INS1_25CollectiveMainloopFwdSm90ILi2EN4cute5tupleIJNS5_1CILi1EEES8_S8_EEENS6_IJNS7_ILi192EEESA_NS7_ILi64EEEEEELi64ENS_10bfloat16_tEfNS_4arch4Sm90ELb0ELb0ELb0ELb1ELb0ELb1ELb0ELb0ELb1ELb1ELb0ELb0EEENS1_21CollectiveEpilogueFwdINS6_IJSA_SB_SA_EEES9_SD_SF_Li384ELb1ELb1ELb0ELb0EEENS1_36VarlenDynamicPersistentTileSchedulerILi192ELi192ELi384ELi128ELb0ELb1ELb1ELb0ELb1ELb1EEEEEEEEEvNT_6ParamsE,@function
        .size           _ZN7cutlass13device_kernelIN5flash11enable_sm90INS1_16FlashAttnFwdSm90INS1_25CollectiveMainloopFwdSm90ILi2EN4cute5tupleIJNS5_1CILi1EEES8_S8_EEENS6_IJNS7_ILi192EEESA_NS7_ILi64EEEEEELi64ENS_10bfloat16_tEfNS_4arch4Sm90ELb0ELb0ELb0ELb1ELb0ELb1ELb0ELb0ELb1ELb1ELb0ELb0EEENS1_21CollectiveEpilogueFwdINS6_IJSA_SB_SA_EEES9_SD_SF_Li384ELb1ELb1ELb0ELb0EEENS1_36VarlenDynamicPersistentTileSchedulerILi192ELi192ELi384ELi128ELb0ELb1ELb1ELb0ELb1ELb1EEEEEEEEEvNT_6ParamsE,(.L_x_11 - _ZN7cutlass13device_kernelIN5flash11enable_sm90INS1_16FlashAttnFwdSm90INS1_25CollectiveMainloopFwdSm90ILi2EN4cute5tupleIJNS5_1CILi1EEES8_S8_EEENS6_IJNS7_ILi192EEESA_NS7_ILi64EEEEEELi64ENS_10bfloat16_tEfNS_4arch4Sm90ELb0ELb0ELb0ELb1ELb0ELb1ELb0ELb0ELb1ELb1ELb0ELb0EEENS1_21CollectiveEpilogueFwdINS6_IJSA_SB_SA_EEES9_SD_SF_Li384ELb1ELb1ELb0ELb0EEENS1_36VarlenDynamicPersistentTileSchedulerILi192ELi192ELi384ELi128ELb0ELb1ELb1ELb0ELb1ELb1EEEEEEEEEvNT_6ParamsE)
        .other          _ZN7cutlass13device_kernelIN5flash11enable_sm90INS1_16FlashAttnFwdSm90INS1_25CollectiveMainloopFwdSm90ILi2EN4cute5tupleIJNS5_1CILi1EEES8_S8_EEENS6_IJNS7_ILi192EEESA_NS7_ILi64EEEEEELi64ENS_10bfloat16_tEfNS_4arch4Sm90ELb0ELb0ELb0ELb1ELb0ELb1ELb0ELb0ELb1ELb1ELb0ELb0EEENS1_21CollectiveEpilogueFwdINS6_IJSA_SB_SA_EEES9_SD_SF_Li384ELb1ELb1ELb0ELb0EEENS1_36VarlenDynamicPersistentTileSchedulerILi192ELi192ELi384ELi128ELb0ELb1ELb1ELb0ELb1ELb1EEEEEEEEEvNT_6ParamsE,@"STO_CUDA_ENTRY STV_DEFAULT"
_ZN7cutlass13device_kernelIN5flash11enable_sm90INS1_16FlashAttnFwdSm90INS1_25CollectiveMainloopFwdSm90ILi2EN4cute5tupleIJNS5_1CILi1EEES8_S8_EEENS6_IJNS7_ILi192EEESA_NS7_ILi64EEEEEELi64ENS_10bfloat16_tEfNS_4arch4Sm90ELb0ELb0ELb0ELb1ELb0ELb1ELb0ELb0ELb1ELb1ELb0ELb0EEENS1_21CollectiveEpilogueFwdINS6_IJSA_SB_SA_EEES9_SD_SF_Li384ELb1ELb1ELb0ELb0EEENS1_36VarlenDynamicPersistentTileSchedulerILi192ELi192ELi384ELi128ELb0ELb1ELb1ELb0ELb1ELb1EEEEEEEEEvNT_6ParamsE:
[----:B------:R-:W-:Y:S01]  /*0000*/  LDC R1, c[0x0][0x37c] ;  /* 0x0000df00ff017b82 */ /* 0x000fe20000000800 */
[----:B------:R-:W-:Y:S05]  /*0010*/  EXIT ;  /* 0x000000000000794d */ /* 0x000fea0003800000 */
.L_x_2:
        /* <DEDUP_REMOVED lines=14> */
.L_x_11:


//--------------------- .text._ZN7cutlass13device_kernelIN5flash11enable_sm90INS1_16FlashAttnFwdSm90INS1_25CollectiveMainloopFwdSm90ILi2EN4cute5tupleIJNS5_1CILi1EEES8_S8_EEENS6_IJNS7_ILi192EEENS7_ILi128EEENS7_ILi64EEEEEELi64ENS_10bfloat16_tEfNS_4arch4Sm90ELb0ELb1ELb0ELb0ELb0ELb0ELb0ELb1ELb1ELb1ELb0ELb0EEENS1_21CollectiveEpilogueFwdINS6_IJSA_SC_SB_EEES9_SE_SG_Li384ELb0ELb1ELb0ELb0EEENS1_30DynamicPersistentTileSchedulerILi384ELi128ELb0ELb1ELb1EEEEEEEEEvNT_6ParamsE --------------------------
	.section	.text._ZN7cutlass13device_kernelIN5flash11enable_sm90INS1_16FlashAttnFwdSm90INS1_25CollectiveMainloopFwdSm90ILi2EN4cute5tupleIJNS5_1CILi1EEES8_S8_EEENS6_IJNS7_ILi192EEENS7_ILi128EEENS7_ILi64EEEEEELi64ENS_10bfloat16_tEfNS_4arch4Sm90ELb0ELb1ELb0ELb0ELb0ELb0ELb0ELb1ELb1ELb1ELb0ELb0EEENS1_21CollectiveEpilogueFwdINS6_IJSA_SC_SB_EEES9_SE_SG_Li384ELb0ELb1ELb0ELb0EEENS1_30DynamicPersistentTileSchedulerILi384ELi128ELb0ELb1ELb1EEEEEEEEEvNT_6ParamsE,"ax",@progbits
	.align	128
.text._ZN7cutlass13device_kernelIN5flash11enable_sm90INS1_16FlashAttnFwdSm90INS1_25CollectiveMainloopFwdSm90ILi2EN4cute5tupleIJNS5_1CILi1EEES8_S8_EEENS6_IJNS7_ILi192EEENS7_ILi128EEENS7_ILi64EEEEEELi64ENS_10bfloat16_tEfNS_4arch4Sm90ELb0ELb1ELb0ELb0ELb0ELb0ELb0ELb1ELb1ELb1ELb0ELb0EEENS1_21CollectiveEpilogueFwdINS6_IJSA_SC_SB_EEES9_SE_SG_Li384ELb0ELb1ELb0ELb0EEENS1_30DynamicPersistentTileSchedulerILi384ELi128ELb0ELb1ELb1EEEEEEEEEvNT_6ParamsE:
        .type           _ZN7cutlass13device_kernelIN5flash11enable_sm90INS1_16FlashAttnFwdSm90INS1_25CollectiveMainloopFwdSm90ILi2EN4cute5tupleIJNS5_1CILi1EEES8_S8_EEENS6_IJNS7_ILi192EEENS7_ILi128EEENS7_ILi64EEEEEELi64ENS_10bfloat16_tEfNS_4arch4Sm90ELb0ELb1ELb0ELb0ELb0ELb0ELb0ELb1ELb1ELb1ELb0ELb0EEENS1_21CollectiveEpilogueFwdINS6_IJSA_SC_SB_EEES9_SE_SG_Li384ELb0ELb1ELb0ELb0EEENS1_30DynamicPersistentTileSchedulerILi384ELi128ELb0ELb1ELb1EEEEEEEEEvNT_6ParamsE,@function
        .size           _ZN7cutlass13device_kernelIN5flash11enable_sm90INS1_16FlashAttnFwdSm90INS1_25CollectiveMainloopFwdSm90ILi2EN4cute5tupleIJNS5_1CILi1EEES8_S8_EEENS6_IJNS7_ILi192EEENS7_ILi128EEENS7_ILi64EEEEEELi64ENS_10bfloat16_tEfNS_4arch4Sm90ELb0ELb1ELb0ELb0ELb0ELb0ELb0ELb1ELb1ELb1ELb0ELb0EEENS1_21CollectiveEpilogueFwdINS6_IJSA_SC_SB_EEES9_SE_SG_Li384ELb0ELb1ELb0ELb0EEENS1_30DynamicPersistentTileSchedulerILi384ELi128ELb0ELb1ELb1EEEEEEEEEvNT_6ParamsE,(.L_x_12 - _ZN7cutlass13device_kernelIN5flash11enable_sm90INS1_16FlashAttnFwdSm90INS1_25CollectiveMainloopFwdSm90ILi2EN4cute5tupleIJNS5_1CILi1EEES8_S8_EEENS6_IJNS7_ILi192EEENS7_ILi128EEENS7_ILi64EEEEEELi64ENS_10bfloat16_tEfNS_4arch4Sm90ELb0ELb1ELb0ELb0ELb0ELb0ELb0ELb1ELb1ELb1ELb0ELb0EEENS1_21CollectiveEpilogueFwdINS6_IJSA_SC_SB_EEES9_SE_SG_Li384ELb0ELb1ELb0ELb0EEENS1_30DynamicPersistentTileSchedulerILi384ELi128ELb0ELb1ELb1EEEEEEEEEvNT_6ParamsE)
        .other          _ZN7cutlass13device_kernelIN5flash11enable_sm90INS1_16FlashAttnFwdSm90INS1_25CollectiveMainloopFwdSm90ILi2EN4cute5tupleIJNS5_1CILi1EEES8_S8_EEENS6_IJNS7_ILi192EEENS7_ILi128EEENS7_ILi64EEEEEELi64ENS_10bfloat16_tEfNS_4arch4Sm90ELb0ELb1ELb0ELb0ELb0ELb0ELb0ELb1ELb1ELb1ELb0ELb0EEENS1_21CollectiveEpilogueFwdINS6_IJSA_SC_SB_EEES9_SE_SG_Li384ELb0ELb1ELb0ELb0EEENS1_30DynamicPersistentTileSchedulerILi384ELi128ELb0ELb1ELb1EEEEEEEEEvNT_6ParamsE,@"STO_CUDA_ENTRY STV_DEFAULT"
_ZN7cutlass13device_kernelIN5flash11enable_sm90INS1_16FlashAttnFwdSm90INS1_25CollectiveMainloopFwdSm90ILi2EN4cute5tupleIJNS5_1CILi1EEES8_S8_EEENS6_IJNS7_ILi192EEENS7_ILi128EEENS7_ILi64EEEEEELi64ENS_10bfloat16_tEfNS_4arch4Sm90ELb0ELb1ELb0ELb0ELb0ELb0ELb0ELb1ELb1ELb1ELb0ELb0EEENS1_21CollectiveEpilogueFwdINS6_IJSA_SC_SB_EEES9_SE_SG_Li384ELb0ELb1ELb0ELb0EEENS1_30DynamicPersistentTileSchedulerILi384ELi128ELb0ELb1ELb1EEEEEEEEEvNT_6ParamsE:
[----:B------:R-:W-:Y:S01]  /*0000*/  LDC R1, c[0x0][0x37c] ;  /* 0x0000df00ff017b82 */ /* 0x000fe20000000800 */
[----:B------:R-:W-:Y:S05]  /*0010*/  EXIT ;  /* 0x000000000000794d */ /* 0x000fea0003800000 */
.L_x_3:
        /* <DEDUP_REMOVED lines=14> */
.L_x_12:


//--------------------- .text._ZN7cutlass13device_kernelIN5flash11enable_sm90INS1_16FlashAttnFwdSm90INS1_25CollectiveMainloopFwdSm90ILi2EN4cute5tupleIJNS5_1CILi1EEES8_S8_EEENS6_IJNS7_ILi192EEENS7_ILi128EEENS7_ILi64EEEEEELi64ENS_10bfloat16_tEfNS_4arch4Sm90ELb0ELb1ELb0ELb1ELb0ELb0ELb0ELb1ELb1ELb1ELb0ELb0EEENS1_21CollectiveEpilogueFwdINS6_IJSA_SC_SB_EEES9_SE_SG_Li384ELb1ELb1ELb0ELb0EEENS1_36VarlenDynamicPersistentTileSchedulerILi192ELi128ELi384ELi128ELb0ELb1ELb1ELb1ELb0ELb1EEEEEEEEEvNT_6ParamsE --------------------------
	.section	.text._ZN7cutlass13device_kernelIN5flash11enable_sm90INS1_16FlashAttnFwdSm90INS1_25CollectiveMainloopFwdSm90ILi2EN4cute5tupleIJNS5_1CILi1EEES8_S8_EEENS6_IJNS7_ILi192EEENS7_ILi128EEENS7_ILi64EEEEEELi64ENS_10bfloat16_tEfNS_4arch4Sm90ELb0ELb1ELb0ELb1ELb0ELb0ELb0ELb1ELb1ELb1ELb0ELb0EEENS1_21CollectiveEpilogueFwdINS6_IJSA_SC_SB_EEES9_SE_SG_Li384ELb1ELb1ELb0ELb0EEENS1_36VarlenDynamicPersistentTileSchedulerILi192ELi128ELi384ELi128ELb0ELb1ELb1ELb1ELb0ELb1EEEEEEEEEvNT_6ParamsE,"ax",@progbits
	.align	128
.text._ZN7cutlass13device_kernelIN5flash11enable_sm90INS1_16FlashAttnFwdSm90INS1_25CollectiveMainloopFwdSm90ILi2EN4cute5tupleIJNS5_1CILi1EEES8_S8_EEENS6_IJNS7_ILi192EEENS7_ILi128EEENS7_ILi64EEEEEELi64ENS_10bfloat16_tEfNS_4arch4Sm90ELb0ELb1ELb0ELb1ELb0ELb0ELb0ELb1ELb1ELb1ELb0ELb0EEENS1_21CollectiveEpilogueFwdINS6_IJSA_SC_SB_EEES9_SE_SG_Li384ELb1ELb1ELb0ELb0EEENS1_36VarlenDynamicPersistentTileSchedulerILi192ELi128ELi384ELi128ELb0ELb1ELb1ELb1ELb0ELb1EEEEEEEEEvNT_6ParamsE:
        .type           _ZN7cutlass13device_kernelIN5flash11enable_sm90INS1_16FlashAttnFwdSm90INS1_25CollectiveMainloopFwdSm90ILi2EN4cute5tupleIJNS5_1CILi1EEES8_S8_EEENS6_IJNS7_ILi192EEENS7_ILi128EEENS7_ILi64EEEEEELi64ENS_10bfloat16_tEfNS_4arch4Sm90ELb0ELb1ELb0ELb1ELb0ELb0ELb0ELb1ELb1ELb1ELb0ELb0EEENS1_21CollectiveEpilogueFwdINS6_IJSA_SC_SB_EEES9_SE_SG_Li384ELb1ELb1ELb0ELb0EEENS1_36VarlenDynamicPersistentTileSchedulerILi192ELi128ELi384ELi128ELb0ELb1ELb1ELb1ELb0ELb1EEEEEEEEEvNT_6ParamsE,@function
        .size           _ZN7cutlass13device_kernelIN5flash11enable_sm90INS1_16FlashAttnFwdSm90INS1_25CollectiveMainloopFwdSm90ILi2EN4cute5tupleIJNS5_1CILi1EEES8_S8_EEENS6_IJNS7_ILi192EEENS7_ILi128EEENS7_ILi64EEEEEELi64ENS_10bfloat16_tEfNS_4arch4Sm90ELb0ELb1ELb0ELb1ELb0ELb0ELb0ELb1ELb1ELb1ELb0ELb0EEENS1_21CollectiveEpilogueFwdINS6_IJSA_SC_SB_EEES9_SE_SG_Li384ELb1ELb1ELb0ELb0EEENS1_36VarlenDynamicPersistentTileSchedulerILi192ELi128ELi384ELi128ELb0ELb1ELb1ELb1ELb0ELb1EEEEEEEEEvNT_6ParamsE,(.L_x_13 - _ZN7cutlass13device_kernelIN5flash11enable_sm90INS1_16FlashAttnFwdSm90INS1_25CollectiveMainloopFwdSm90ILi2EN4cute5tupleIJNS5_1CILi1EEES8_S8_EEENS6_IJNS7_ILi192EEENS7_ILi128EEENS7_ILi64EEEEEELi64ENS_10bfloat16_tEfNS_4arch4Sm90ELb0ELb1ELb0ELb1ELb0ELb0ELb0ELb1ELb1ELb1ELb0ELb0EEENS1_21CollectiveEpilogueFwdINS6_IJSA_SC_SB_EEES9_SE_SG_Li384ELb1ELb1ELb0ELb0EEENS1_36VarlenDynamicPersistentTileSchedulerILi192ELi128ELi384ELi128ELb0ELb1ELb1ELb1ELb0ELb1EEEEEEEEEvNT_6ParamsE)
        .other          _ZN7cutlass13device_kernelIN5flash11enable_sm90INS1_16FlashAttnFwdSm90INS1_25CollectiveMainloopFwdSm90ILi2EN4cute5tupleIJNS5_1CILi1EEES8_S8_EEENS6_IJNS7_ILi192EEENS7_ILi128EEENS7_ILi64EEEEEELi64ENS_10bfloat16_tEfNS_4arch4Sm90ELb0ELb1ELb0ELb1ELb0ELb0ELb0ELb1ELb1ELb1ELb0ELb0EEENS1_21CollectiveEpilogueFwdINS6_IJSA_SC_SB_EEES9_SE_SG_Li384ELb1ELb1ELb0ELb0EEENS1_36VarlenDynamicPersistentTileSchedulerILi192ELi128ELi384ELi128ELb0ELb1ELb1ELb1ELb0ELb1EEEEEEEEEvNT_6ParamsE,@"STO_CUDA_ENTRY STV_DEFAULT"
_ZN7cutlass13device_kernelIN5flash11enable_sm90INS1_16FlashAttnFwdSm90INS1_25CollectiveMainloopFwdSm90ILi2EN4cute5tupleIJNS5_1CILi1EEES8_S8_EEENS6_IJNS7_ILi192EEENS7_ILi128EEENS7_ILi64EEEEEELi64ENS_10bfloat16_tEfNS_4arch4Sm90ELb0ELb1ELb0ELb1ELb0ELb0ELb0ELb1ELb1ELb1ELb0ELb0EEENS1_21CollectiveEpilogueFwdINS6_IJSA_SC_SB_EEES9_SE_SG_Li384ELb1ELb1ELb0ELb0EEENS1_36VarlenDynamicPersistentTileSchedulerILi192ELi128ELi384ELi128ELb0ELb1ELb1ELb1ELb0ELb1EEEEEEEEEvNT_6ParamsE:
[----:B------:R-:W-:Y:S01]  /*0000*/  LDC R1, c[0x0][0x37c] ;  /* 0x0000df00ff017b82 */ /* 0x000fe20000000800 */
[----:B------:R-:W-:Y:S05]  /*0010*/  EXIT ;  /* 0x000000000000794d */ /* 0x000fea0003800000 */
.L_x_4:
        /* <DEDUP_REMOVED lines=14> */
.L_x_13:


//--------------------- .text._ZN7cutlass13device_kernelIN5flash11enable_sm90INS1_16FlashAttnFwdSm90INS1_25CollectiveMainloopFwdSm90ILi2EN4cute5tupleIJNS5_1CILi1EEES8_S8_EEENS6_IJNS7_ILi192EEENS7_ILi128EEENS7_ILi64EEEEEELi64ENS_10bfloat16_tEfNS_4arch4Sm90ELb0ELb1ELb0ELb1ELb0ELb1ELb0ELb1ELb1ELb1ELb0ELb0EEENS1_21CollectiveEpilogueFwdINS6_IJSA_SC_SB_EEES9_SE_SG_Li384ELb1ELb1ELb0ELb0EEENS1_36VarlenDynamicPersistentTileSchedulerILi192ELi128ELi384ELi128ELb0ELb1ELb1ELb1ELb0ELb1EEEEEEEEEvNT_6ParamsE --------------------------
	.section	.text._ZN7cutlass13device_kernelIN5flash11enable_sm90INS1_16FlashAttnFwdSm90INS1_25CollectiveMainloopFwdSm90ILi2EN4cute5tupleIJNS5_1CILi1EEES8_S8_EEENS6_IJNS7_ILi192EEENS7_ILi128EEENS7_ILi64EEEEEELi64ENS_10bfloat16_tEfNS_4arch4Sm90ELb0ELb1ELb0ELb1ELb0ELb1ELb0ELb1ELb1ELb1ELb0ELb0EEENS1_21CollectiveEpilogueFwdINS6_IJSA_SC_SB_EEES9_SE_SG_Li384ELb1ELb1ELb0ELb0EEENS1_36VarlenDynamicPersistentTileSchedulerILi192ELi128ELi384ELi128ELb0ELb1ELb1ELb1ELb0ELb1EEEEEEEEEvNT_6ParamsE,"ax",@progbits
	.align	128
.text._ZN7cutlass13device_kernelIN5flash11enable_sm90INS1_16FlashAttnFwdSm90INS1_25CollectiveMainloopFwdSm90ILi2EN4cute5tupleIJNS5_1CILi1EEES8_S8_EEENS6_IJNS7_ILi192EEENS7_ILi128EEENS7_ILi64EEEEEELi64ENS_10bfloat16_tEfNS_4arch4Sm90ELb0ELb1ELb0ELb1ELb0ELb1ELb0ELb1ELb1ELb1ELb0ELb0EEENS1_21CollectiveEpilogueFwdINS6_IJSA_SC_SB_EEES9_SE_SG_Li384ELb1ELb1ELb0ELb0EEENS1_36VarlenDynamicPersistentTileSchedulerILi192ELi128ELi384ELi128ELb0ELb1ELb1ELb1ELb0ELb1EEEEEEEEEvNT_6ParamsE:
        .type           _ZN7cutlass13device_kernelIN5flash11enable_sm90INS1_16FlashAttnFwdSm90INS1_25CollectiveMainloopFwdSm90ILi2EN4cute5tupleIJNS5_1CILi1EEES8_S8_EEENS6_IJNS7_ILi192EEENS7_ILi128EEENS7_ILi64EEEEEELi64ENS_10bfloat16_tEfNS_4arch4Sm90ELb0ELb1ELb0ELb1ELb0ELb1ELb0ELb1ELb1ELb1ELb0ELb0EEENS1_21CollectiveEpilogueFwdINS6_IJSA_SC_SB_EEES9_SE_SG_Li384ELb1ELb1ELb0ELb0EEENS1_36VarlenDynamicPersistentTileSchedulerILi192ELi128ELi384ELi128ELb0ELb1ELb1ELb1ELb0ELb1EEEEEEEEEvNT_6ParamsE,@function
        .size           _ZN7cutlass13device_kernelIN5flash11enable_sm90INS1_16FlashAttnFwdSm90INS1_25CollectiveMainloopFwdSm90ILi2EN4cute5tupleIJNS5_1CILi1EEES8_S8_EEENS6_IJNS7_ILi192EEENS7_ILi128EEENS7_ILi64EEEEEELi64ENS_10bfloat16_tEfNS_4arch4Sm90ELb0ELb1ELb0ELb1ELb0ELb1ELb0ELb1ELb1ELb1ELb0ELb0EEENS1_21CollectiveEpilogueFwdINS6_IJSA_SC_SB_EEES9_SE_SG_Li384ELb1ELb1ELb0ELb0EEENS1_36VarlenDynamicPersistentTileSchedulerILi192ELi128ELi384ELi128ELb0ELb1ELb1ELb1ELb0ELb1EEEEEEEEEvNT_6ParamsE,(.L_x_14 - _ZN7cutlass13device_kernelIN5flash11enable_sm90INS1_16FlashAttnFwdSm90INS1_25CollectiveMainloopFwdSm90ILi2EN4cute5tupleIJNS5_1CILi1EEES8_S8_EEENS6_IJNS7_ILi192EEENS7_ILi128EEENS7_ILi64EEEEEELi64ENS_10bfloat16_tEfNS_4arch4Sm90ELb0ELb1ELb0ELb1ELb0ELb1ELb0ELb1ELb1ELb1ELb0ELb0EEENS1_21CollectiveEpilogueFwdINS6_IJSA_SC_SB_EEES9_SE_SG_Li384ELb1ELb1ELb0ELb0EEENS1_36VarlenDynamicPersistentTileSchedulerILi192ELi128ELi384ELi128ELb0ELb1ELb1ELb1ELb0ELb1EEEEEEEEEvNT_6ParamsE)
        .other          _ZN7cutlass13device_kernelIN5flash11enable_sm90INS1_16FlashAttnFwdSm90INS1_25CollectiveMainloopFwdSm90ILi2EN4cute5tupleIJNS5_1CILi1EEES8_S8_EEENS6_IJNS7_ILi192EEENS7_ILi128EEENS7_ILi64EEEEEELi64ENS_10bfloat16_tEfNS_4arch4Sm90ELb0ELb1ELb0ELb1ELb0ELb1ELb0ELb1ELb1ELb1ELb0ELb0EEENS1_21CollectiveEpilogueFwdINS6_IJSA_SC_SB_EEES9_SE_SG_Li384ELb1ELb1ELb0ELb0EEENS1_36VarlenDynamicPersistentTileSchedulerILi192ELi128ELi384ELi128ELb0ELb1ELb1ELb1ELb0ELb1EEEEEEEEEvNT_6ParamsE,@"STO_CUDA_ENTRY STV_DEFAULT"
_ZN7cutlass13device_kernelIN5flash11enable_sm90INS1_16FlashAttnFwdSm90INS1_25CollectiveMainloopFwdSm90ILi2EN4cute5tupleIJNS5_1CILi1EEES8_S8_EEENS6_IJNS7_ILi192EEENS7_ILi128EEENS7_ILi64EEEEEELi64ENS_10bfloat16_tEfNS_4arch4Sm90ELb0ELb1ELb0ELb1ELb0ELb1ELb0ELb1ELb1ELb1ELb0ELb0EEENS1_21CollectiveEpilogueFwdINS6_IJSA_SC_SB_EEES9_SE_SG_Li384ELb1ELb1ELb0ELb0EEENS1_36VarlenDynamicPersistentTileSchedulerILi192ELi128ELi384ELi128ELb0ELb1ELb1ELb1ELb0ELb1EEEEEEEEEvNT_6ParamsE:
[----:B------:R-:W-:Y:S01]  /*0000*/  LDC R1, c[0x0][0x37c] ;  /* 0x0000df00ff017b82 */ /* 0x000fe20000000800 */
[----:B------:R-:W-:Y:S05]  /*0010*/  EXIT ;  /* 0x000000000000794d */ /* 0x000fea0003800000 */
.L_x_5:
        /* <DEDUP_REMOVED lines=14> */
.L_x_14:


//--------------------- .text._ZN7cutlass13device_kernelIN5flash11enable_sm90INS1_16FlashAttnFwdSm90INS1_25CollectiveMainloopFwdSm90ILi2EN4cute5tupleIJNS5_1CILi1EEES8_S8_EEENS6_IJNS7_ILi192EEENS7_ILi128EEENS7_ILi64EEEEEELi64ENS_10bfloat16_tEfNS_4arch4Sm90ELb1ELb0ELb0ELb0ELb0ELb0ELb0ELb1ELb1ELb1ELb0ELb0EEENS1_21CollectiveEpilogueFwdINS6_IJSA_SC_SB_EEES9_SE_SG_Li384ELb0ELb1ELb0ELb0EEENS1_30DynamicPersistentTileSchedulerILi384ELi128ELb0ELb1ELb1EEEEEEEEEvNT_6ParamsE --------------------------
	.section	.text._ZN7cutlass13device_kernelIN5flash11enable_sm90INS1_16FlashAttnFwdSm90INS1_25CollectiveMainloopFwdSm90ILi2EN4cute5tupleIJNS5_1CILi1EEES8_S8_EEENS6_IJNS7_ILi192EEENS7_ILi128EEENS7_ILi64EEEEEELi64ENS_10bfloat16_tEfNS_4arch4Sm90ELb1ELb0ELb0ELb0ELb0ELb0ELb0ELb1ELb1ELb1ELb0ELb0EEENS1_21CollectiveEpilogueFwdINS6_IJSA_SC_SB_EEES9_SE_SG_Li384ELb0ELb1ELb0ELb0EEENS1_30DynamicPersistentTileSchedulerILi384ELi128ELb0ELb1ELb1EEEEEEEEEvNT_6ParamsE,"ax",@progbits
	.align	128
.text._ZN7cutlass13device_kernelIN5flash11enable_sm90INS1_16FlashAttnFwdSm90INS1_25CollectiveMainloopFwdSm90ILi2EN4cute5tupleIJNS5_1CILi1EEES8_S8_EEENS6_IJNS7_ILi192EEENS7_ILi128EEENS7_ILi64EEEEEELi64ENS_10bfloat16_tEfNS_4arch4Sm90ELb1ELb0ELb0ELb0ELb0ELb0ELb0ELb1ELb1ELb1ELb0ELb0EEENS1_21CollectiveEpilogueFwdINS6_IJSA_SC_SB_EEES9_SE_SG_Li384ELb0ELb1ELb0ELb0EEENS1_30DynamicPersistentTileSchedulerILi384ELi128ELb0ELb1ELb1EEEEEEEEEvNT_6ParamsE:
        .type           _ZN7cutlass13device_kernelIN5flash11enable_sm90INS1_16FlashAttnFwdSm90INS1_25CollectiveMainloopFwdSm90ILi2EN4cute5tupleIJNS5_1CILi1EEES8_S8_EEENS6_IJNS7_ILi192EEENS7_ILi128EEENS7_ILi64EEEEEELi64ENS_10bfloat16_tEfNS_4arch4Sm90ELb1ELb0ELb0ELb0ELb0ELb0ELb0ELb1ELb1ELb1ELb0ELb0EEENS1_21CollectiveEpilogueFwdINS6_IJSA_SC_SB_EEES9_SE_SG_Li384ELb0ELb1ELb0ELb0EEENS1_30DynamicPersistentTileSchedulerILi384ELi128ELb0ELb1ELb1EEEEEEEEEvNT_6ParamsE,@function
        .size           _ZN7cutlass13device_kernelIN5flash11enable_sm90INS1_16FlashAttnFwdSm90INS1_25CollectiveMainloopFwdSm90ILi2EN4cute5tupleIJNS5_1CILi1EEES8_S8_EEENS6_IJNS7_ILi192EEENS7_ILi128EEENS7_ILi64EEEEEELi64ENS_10bfloat16_tEfNS_4arch4Sm90ELb1ELb0ELb0ELb0ELb0ELb0ELb0ELb1ELb1ELb1ELb0ELb0EEENS1_21CollectiveEpilogueFwdINS6_IJSA_SC_SB_EEES9_SE_SG_Li384ELb0ELb1ELb0ELb0EEENS1_30DynamicPersistentTileSchedulerILi384ELi128ELb0ELb1ELb1EEEEEEEEEvNT_6ParamsE,(.L_x_15 - _ZN7cutlass13device_kernelIN5flash11enable_sm90INS1_16FlashAttnFwdSm90INS1_25CollectiveMainloopFwdSm90ILi2EN4cute5tupleIJNS5_1CILi1EEES8_S8_EEENS6_IJNS7_ILi192EEENS7_ILi128EEENS7_ILi64EEEEEELi64ENS_10bfloat16_tEfNS_4arch4Sm90ELb1ELb0ELb0ELb0ELb0ELb0ELb0ELb1ELb1ELb1ELb0ELb0EEENS1_21CollectiveEpilogueFwdINS6_IJSA_SC_SB_EEES9_SE_SG_Li384ELb0ELb1ELb0ELb0EEENS1_30DynamicPersistentTileSchedulerILi384ELi128ELb0ELb1ELb1EEEEEEEEEvNT_6ParamsE)
        .other          _ZN7cutlass13device_kernelIN5flash11enable_sm90INS1_16FlashAttnFwdSm90INS1_25CollectiveMainloopFwdSm90ILi2EN4cute5tupleIJNS5_1CILi1EEES8_S8_EEENS6_IJNS7_ILi192EEENS7_ILi128EEENS7_ILi64EEEEEELi64ENS_10bfloat16_tEfNS_4arch4Sm90ELb1ELb0ELb0ELb0ELb0ELb0ELb0ELb1ELb1ELb1ELb0ELb0EEENS1_21CollectiveEpilogueFwdINS6_IJSA_SC_SB_EEES9_SE_SG_Li384ELb0ELb1ELb0ELb0EEENS1_30DynamicPersistentTileSchedulerILi384ELi128ELb0ELb1ELb1EEEEEEEEEvNT_6ParamsE,@"STO_CUDA_ENTRY STV_DEFAULT"
_ZN7cutlass13device_kernelIN5flash11enable_sm90INS1_16FlashAttnFwdSm90INS1_25CollectiveMainloopFwdSm90ILi2EN4cute5tupleIJNS5_1CILi1EEES8_S8_EEENS6_IJNS7_ILi192EEENS7_ILi128EEENS7_ILi64EEEEEELi64ENS_10bfloat16_tEfNS_4arch4Sm90ELb1ELb0ELb0ELb0ELb0ELb0ELb0ELb1ELb1ELb1ELb0ELb0EEENS1_21CollectiveEpilogueFwdINS6_IJSA_SC_SB_EEES9_SE_SG_Li384ELb0ELb1ELb0ELb0EEENS1_30DynamicPersistentTileSchedulerILi384ELi128ELb0ELb1ELb1EEEEEEEEEvNT_6ParamsE:
[----:B------:R-:W-:Y:S01]  /*0000*/  LDC R1, c[0x0][0x37c] ;  /* 0x0000df00ff017b82 */ /* 0x000fe20000000800 */
[----:B------:R-:W-:Y:S05]  /*0010*/  EXIT ;  /* 0x000000000000794d */ /* 0x000fea0003800000 */
.L_x_6:
        /* <DEDUP_REMOVED lines=14> */
.L_x_15:


//--------------------- .text._ZN7cutlass13device_kernelIN5flash11enable_sm90INS1_16FlashAttnFwdSm90INS1_25CollectiveMainloopFwdSm90ILi2EN4cute5tupleIJNS5_1CILi1EEES8_S8_EEENS6_IJNS7_ILi192EEENS7_ILi128EEENS7_ILi64EEEEEELi64ENS_10bfloat16_tEfNS_4arch4Sm90ELb1ELb0ELb0ELb1ELb0ELb0ELb0ELb1ELb1ELb1ELb0ELb0EEENS1_21CollectiveEpilogueFwdINS6_IJSA_SC_SB_EEES9_SE_SG_Li384ELb1ELb1ELb0ELb0EEENS1_36VarlenDynamicPersistentTileSchedulerILi192ELi128ELi384ELi128ELb0ELb1ELb1ELb1ELb1ELb1EEEEEEEEEvNT_6ParamsE --------------------------
	.section	.text._ZN7cutlass13device_kernelIN5flash11enable_sm90INS1_16FlashAttnFwdSm90INS1_25CollectiveMainloopFwdSm90ILi2EN4cute5tupleIJNS5_1CILi1EEES8_S8_EEENS6_IJNS7_ILi192EEENS7_ILi128EEENS7_ILi64EEEEEELi64ENS_10bfloat16_tEfNS_4arch4Sm90ELb1ELb0ELb0ELb1ELb0ELb0ELb0ELb1ELb1ELb1ELb0ELb0EEENS1_21CollectiveEpilogueFwdINS6_IJSA_SC_SB_EEES9_SE_SG_Li384ELb1ELb1ELb0ELb0EEENS1_36VarlenDynamicPersistentTileSchedulerILi192ELi128ELi384ELi128ELb0ELb1ELb1ELb1ELb1ELb1EEEEEEEEEvNT_6ParamsE,"ax",@progbits
	.align	128
.text._ZN7cutlass13device_kernelIN5flash11enable_sm90INS1_16FlashAttnFwdSm90INS1_25CollectiveMainloopFwdSm90ILi2EN4cute5tupleIJNS5_1CILi1EEES8_S8_EEENS6_IJNS7_ILi192EEENS7_ILi128EEENS7_ILi64EEEEEELi64ENS_10bfloat16_tEfNS_4arch4Sm90ELb1ELb0ELb0ELb1ELb0ELb0ELb0ELb1ELb1ELb1ELb0ELb0EEENS1_21CollectiveEpilogueFwdINS6_IJSA_SC_SB_EEES9_SE_SG_Li384ELb1ELb1ELb0ELb0EEENS1_36VarlenDynamicPersistentTileSchedulerILi192ELi128ELi384ELi128ELb0ELb1ELb1ELb1ELb1ELb1EEEEEEEEEvNT_6ParamsE:
        .type           _ZN7cutlass13device_kernelIN5flash11enable_sm90INS1_16FlashAttnFwdSm90INS1_25CollectiveMainloopFwdSm90ILi2EN4cute5tupleIJNS5_1CILi1EEES8_S8_EEENS6_IJNS7_ILi192EEENS7_ILi128EEENS7_ILi64EEEEEELi64ENS_10bfloat16_tEfNS_4arch4Sm90ELb1ELb0ELb0ELb1ELb0ELb0ELb0ELb1ELb1ELb1ELb0ELb0EEENS1_21CollectiveEpilogueFwdINS6_IJSA_SC_SB_EEES9_SE_SG_Li384ELb1ELb1ELb0ELb0EEENS1_36VarlenDynamicPersistentTileSchedulerILi192ELi128ELi384ELi128ELb0ELb1ELb1ELb1ELb1ELb1EEEEEEEEEvNT_6ParamsE,@function
        .size           _ZN7cutlass13device_kernelIN5flash11enable_sm90INS1_16FlashAttnFwdSm90INS1_25CollectiveMainloopFwdSm90ILi2EN4cute5tupleIJNS5_1CILi1EEES8_S8_EEENS6_IJNS7_ILi192EEENS7_ILi128EEENS7_ILi64EEEEEELi64ENS_10bfloat16_tEfNS_4arch4Sm90ELb1ELb0ELb0ELb1ELb0ELb0ELb0ELb1ELb1ELb1ELb0ELb0EEENS1_21CollectiveEpilogueFwdINS6_IJSA_SC_SB_EEES9_SE_SG_Li384ELb1ELb1ELb0ELb0EEENS1_36VarlenDynamicPersistentTileSchedulerILi192ELi128ELi384ELi128ELb0ELb1ELb1ELb1ELb1ELb1EEEEEEEEEvNT_6ParamsE,(.L_x_16 - _ZN7cutlass13device_kernelIN5flash11enable_sm90INS1_16FlashAttnFwdSm90INS1_25CollectiveMainloopFwdSm90ILi2EN4cute5tupleIJNS5_1CILi1EEES8_S8_EEENS6_IJNS7_ILi192EEENS7_ILi128EEENS7_ILi64EEEEEELi64ENS_10bfloat16_tEfNS_4arch4Sm90ELb1ELb0ELb0ELb1ELb0ELb0ELb0ELb1ELb1ELb1ELb0ELb0EEENS1_21CollectiveEpilogueFwdINS6_IJSA_SC_SB_EEES9_SE_SG_Li384ELb1ELb1ELb0ELb0EEENS1_36VarlenDynamicPersistentTileSchedulerILi192ELi128ELi384ELi128ELb0ELb1ELb1ELb1ELb1ELb1EEEEEEEEEvNT_6ParamsE)
        .other          _ZN7cutlass13device_kernelIN5flash11enable_sm90INS1_16FlashAttnFwdSm90INS1_25CollectiveMainloopFwdSm90ILi2EN4cute5tupleIJNS5_1CILi1EEES8_S8_EEENS6_IJNS7_ILi192EEENS7_ILi128EEENS7_ILi64EEEEEELi64ENS_10bfloat16_tEfNS_4arch4Sm90ELb1ELb0ELb0ELb1ELb0ELb0ELb0ELb1ELb1ELb1ELb0ELb0EEENS1_21CollectiveEpilogueFwdINS6_IJSA_SC_SB_EEES9_SE_SG_Li384ELb1ELb1ELb0ELb0EEENS1_36VarlenDynamicPersistentTileSchedulerILi192ELi128ELi384ELi128ELb0ELb1ELb1ELb1ELb1ELb1EEEEEEEEEvNT_6ParamsE,@"STO_CUDA_ENTRY STV_DEFAULT"
_ZN7cutlass13device_kernelIN5flash11enable_sm90INS1_16FlashAttnFwdSm90INS1_25CollectiveMainloopFwdSm90ILi2EN4cute5tupleIJNS5_1CILi1EEES8_S8_EEENS6_IJNS7_ILi192EEENS7_ILi128EEENS7_ILi64EEEEEELi64ENS_10bfloat16_tEfNS_4arch4Sm90ELb1ELb0ELb0ELb1ELb0ELb0ELb0ELb1ELb1ELb1ELb0ELb0EEENS1_21CollectiveEpilogueFwdINS6_IJSA_SC_SB_EEES9_SE_SG_Li384ELb1ELb1ELb0ELb0EEENS1_36VarlenDynamicPersistentTileSchedulerILi192ELi128ELi384ELi128ELb0ELb1ELb1ELb1ELb1ELb1EEEEEEEEEvNT_6ParamsE:
[----:B------:R-:W-:Y:S01]  /*0000*/  LDC R1, c[0x0][0x37c] ;  /* 0x0000df00ff017b82 */ /* 0x000fe20000000800 */
[----:B------:R-:W-:Y:S05]  /*0010*/  EXIT ;  /* 0x000000000000794d */ /* 0x000fea0003800000 */
.L_x_7:
        /* <DEDUP_REMOVED lines=14> */
.L_x_16:


//--------------------- .text._ZN7cutlass13device_kernelIN5flash11enable_sm90INS1_16FlashAttnFwdSm90INS1_25CollectiveMainloopFwdSm90ILi2EN4cute5tupleIJNS5_1CILi1EEES8_S8_EEENS6_IJNS7_ILi192EEENS7_ILi128EEENS7_ILi64EEEEEELi64ENS_10bfloat16_tEfNS_4arch4Sm90ELb1ELb0ELb0ELb1ELb0ELb1ELb0ELb1ELb1ELb1ELb0ELb0EEENS1_21CollectiveEpilogueFwdINS6_IJSA_SC_SB_EEES9_SE_SG_Li384ELb1ELb1ELb0ELb0EEENS1_36VarlenDynamicPersistentTileSchedulerILi192ELi128ELi384ELi128ELb0ELb1ELb1ELb1ELb1ELb1EEEEEEEEEvNT_6ParamsE --------------------------
	.section	.text._ZN7cutlass13device_kernelIN5flash11enable_sm90INS1_16FlashAttnFwdSm90INS1_25CollectiveMainloopFwdSm90ILi2EN4cute5tupleIJNS5_1CILi1EEES8_S8_EEENS6_IJNS7_ILi192EEENS7_ILi128EEENS7_ILi64EEEEEELi64ENS_10bfloat16_tEfNS_4arch4Sm90ELb1ELb0ELb0ELb1ELb0ELb1ELb0ELb1ELb1ELb1ELb0ELb0EEENS1_21CollectiveEpilogueFwdINS6_IJSA_SC_SB_EEES9_SE_SG_Li384ELb1ELb1ELb0ELb0EEENS1_36VarlenDynamicPersistentTileSchedulerILi192ELi128ELi384ELi128ELb0ELb1ELb1ELb1ELb1ELb1EEEEEEEEEvNT_6ParamsE,"ax",@progbits
	.align	128
.text._ZN7cutlass13device_kernelIN5flash11enable_sm90INS1_16FlashAttnFwdSm90INS1_25CollectiveMainloopFwdSm90ILi2EN4cute5tupleIJNS5_1CILi1EEES8_S8_EEENS6_IJNS7_ILi192EEENS7_ILi128EEENS7_ILi64EEEEEELi64ENS_10bfloat16_tEfNS_4arch4Sm90ELb1ELb0ELb0ELb1ELb0ELb1ELb0ELb1ELb1ELb1ELb0ELb0EEENS1_21CollectiveEpilogueFwdINS6_IJSA_SC_SB_EEES9_SE_SG_Li384ELb1ELb1ELb0ELb0EEENS1_36VarlenDynamicPersistentTileSchedulerILi192ELi128ELi384ELi128ELb0ELb1ELb1ELb1ELb1ELb1EEEEEEEEEvNT_6ParamsE:
        .type           _ZN7cutlass13device_kernelIN5flash11enable_sm90INS1_16FlashAttnFwdSm90INS1_25CollectiveMainloopFwdSm90ILi2EN4cute5tupleIJNS5_1CILi1EEES8_S8_EEENS6_IJNS7_ILi192EEENS7_ILi128EEENS7_ILi64EEEEEELi64ENS_10bfloat16_tEfNS_4arch4Sm90ELb1ELb0ELb0ELb1ELb0ELb1ELb0ELb1ELb1ELb1ELb0ELb0EEENS1_21CollectiveEpilogueFwdINS6_IJSA_SC_SB_EEES9_SE_SG_Li384ELb1ELb1ELb0ELb0EEENS1_36VarlenDynamicPersistentTileSchedulerILi192ELi128ELi384ELi128ELb0ELb1ELb1ELb1ELb1ELb1EEEEEEEEEvNT_6ParamsE,@function
        .size           _ZN7cutlass13device_kernelIN5flash11enable_sm90INS1_16FlashAttnFwdSm90INS1_25CollectiveMainloopFwdSm90ILi2EN4cute5tupleIJNS5_1CILi1EEES8_S8_EEENS6_IJNS7_ILi192EEENS7_ILi128EEENS7_ILi64EEEEEELi64ENS_10bfloat16_tEfNS_4arch4Sm90ELb1ELb0ELb0ELb1ELb0ELb1ELb0ELb1ELb1ELb1ELb0ELb0EEENS1_21CollectiveEpilogueFwdINS6_IJSA_SC_SB_EEES9_SE_SG_Li384ELb1ELb1ELb0ELb0EEENS1_36VarlenDynamicPersistentTileSchedulerILi192ELi128ELi384ELi128ELb0ELb1ELb1ELb1ELb1ELb1EEEEEEEEEvNT_6ParamsE,(.L_x_17 - _ZN7cutlass13device_kernelIN5flash11enable_sm90INS1_16FlashAttnFwdSm90INS1_25CollectiveMainloopFwdSm90ILi2EN4cute5tupleIJNS5_1CILi1EEES8_S8_EEENS6_IJNS7_ILi192EEENS7_ILi128EEENS7_ILi64EEEEEELi64ENS_10bfloat16_tEfNS_4arch4Sm90ELb1ELb0ELb0ELb1ELb0ELb1ELb0ELb1ELb1ELb1ELb0ELb0EEENS1_21CollectiveEpilogueFwdINS6_IJSA_SC_SB_EEES9_SE_SG_Li384ELb1ELb1ELb0ELb0EEENS1_36VarlenDynamicPersistentTileSchedulerILi192ELi128ELi384ELi128ELb0ELb1ELb1ELb1ELb1ELb1EEEEEEEEEvNT_6ParamsE)
        .other          _ZN7cutlass13device_kernelIN5flash11enable_sm90INS1_16FlashAttnFwdSm90INS1_25CollectiveMainloopFwdSm90ILi2EN4cute5tupleIJNS5_1CILi1EEES8_S8_EEENS6_IJNS7_ILi192EEENS7_ILi128EEENS7_ILi64EEEEEELi64ENS_10bfloat16_tEfNS_4arch4Sm90ELb1ELb0ELb0ELb1ELb0ELb1ELb0ELb1ELb1ELb1ELb0ELb0EEENS1_21CollectiveEpilogueFwdINS6_IJSA_SC_SB_EEES9_SE_SG_Li384ELb1ELb1ELb0ELb0EEENS1_36VarlenDynamicPersistentTileSchedulerILi192ELi128ELi384ELi128ELb0ELb1ELb1ELb1ELb1ELb1EEEEEEEEEvNT_6ParamsE,@"STO_CUDA_ENTRY STV_DEFAULT"
_ZN7cutlass13device_kernelIN5flash11enable_sm90INS1_16FlashAttnFwdSm90INS1_25CollectiveMainloopFwdSm90ILi2EN4cute5tupleIJNS5_1CILi1EEES8_S8_EEENS6_IJNS7_ILi192EEENS7_ILi128EEENS7_ILi64EEEEEELi64ENS_10bfloat16_tEfNS_4arch4Sm90ELb1ELb0ELb0ELb1ELb0ELb1ELb0ELb1ELb1ELb1ELb0ELb0EEENS1_21CollectiveEpilogueFwdINS6_IJSA_SC_SB_EEES9_SE_SG_Li384ELb1ELb1ELb0ELb0EEENS1_36VarlenDynamicPersistentTileSchedulerILi192ELi128ELi384ELi128ELb0ELb1ELb1ELb1ELb1ELb1EEEEEEEEEvNT_6ParamsE:
[----:B------:R-:W-:Y:S01]  /*0000*/  LDC R1, c[0x0][0x37c] ;  /* 0x0000df00ff017b82 */ /* 0x000fe20000000800 */
[----:B------:R-:W-:Y:S05]  /*0010*/  EXIT ;  /* 0x000000000000794d */ /* 0x000fea0003800000 */
.L_x_8:
        /* <DEDUP_REMOVED lines=14> */
.L_x_17:


//--------------------- .nv.shared.reserved.0     --------------------------
	.section	.nv.shared.reserved.0,"aw",@nobits
	.weak		__nv_reservedSMEM_offset_0_alias
	.size		__nv_reservedSMEM_offset_0_alias, 0, 64
	.other		__nv_reservedSMEM_offset_0_alias,@"STO_CUDA_RESERVED_SHARED STV_DEFAULT"
__nv_reservedSMEM_offset_0_alias:
	.zero		0
	.zero		64


//--------------------- .nv.global                --------------------------
	.section	.nv.global,"aw",@nobits
.nv.global:
	.type		_ZN73_INTERNAL_b78b44cd_37_flash_fwd_hdim64_bf16_packgqa_sm90_cu_49158569_34934cute1_E,@object
	.size		_ZN73_INTERNAL_b78b44cd_37_flash_fwd_hdim64_bf16_packgqa_sm90_cu_49158569_34934cute1_E,(_ZN73_INTERNAL_b78b44cd_37_flash_fwd_hdim64_bf16_packgqa_sm90_cu_49158569_34934cuda3std3__45__cpo6cbeginE - _ZN73_INTERNAL_b78b44cd_37_flash_fwd_hdim64_bf16_packgqa_sm90_cu_49158569_34934cute1_E)
_ZN73_INTERNAL_b78b44cd_37_flash_fwd_hdim64_bf16_packgqa_sm90_cu_49158569_34934cute1_E:
	.zero		1
	.type		_ZN73_INTERNAL_b78b44cd_37_flash_fwd_hdim64_bf16_packgqa_sm90_cu_49158569_34934cuda3std3__45__cpo6cbeginE,@object
	.size		_ZN73_INTERNAL_b78b44cd_37_flash_fwd_hdim64_bf16_packgqa_sm90_cu_49158569_34934cuda3std3__45__cpo6cbeginE,(_ZN73_INTERNAL_b78b44cd_37_flash_fwd_hdim64_bf16_packgqa_sm90_cu_49158569_34934cuda3std3__48in_placeE - _ZN73_INTERNAL_b78b44cd_37_flash_fwd_hdim64_bf16_packgqa_sm90_cu_49158569_34934cuda3std3__45__cpo6cbeginE)
_ZN73_INTERNAL_b78b44cd_37_flash_fwd_hdim64_bf16_packgqa_sm90_cu_49158569_34934cuda3std3__45__cpo6cbeginE:
	.zero		1
	.type		_ZN73_INTERNAL_b78b44cd_37_flash_fwd_hdim64_bf16_packgqa_sm90_cu_49158569_34934cuda3std3__48in_placeE,@object
	.size		_ZN73_INTERNAL_b78b44cd_37_flash_fwd_hdim64_bf16_packgqa_sm90_cu_49158569_34934cuda3std3__48in_placeE,(_ZN73_INTERNAL_b78b44cd_37_flash_fwd_hdim64_bf16_packgqa_sm90_cu_49158569_34934cuda3std6ranges3__45__cpo9iter_moveE - _ZN73_INTERNAL_b78b44cd_37_flash_fwd_hdim64_bf16_packgqa_sm90_cu_49158569_34934cuda3std3__48in_placeE)
_ZN73_INTERNAL_b78b44cd_37_flash_fwd_hdim64_bf16_packgqa_sm90_cu_49158569_34934cuda3std3__48in_placeE:
	.zero		1
	.type		_ZN73_INTERNAL_b78b44cd_37_flash_fwd_hdim64_bf16_packgqa_sm90_cu_49158569_34934cuda3std6ranges3__45__cpo9iter_moveE,@object
	.size		_ZN73_INTERNAL_b78b44cd_37_flash_fwd_hdim64_bf16_packgqa_sm90_cu_49158569_34934cuda3std6ranges3__45__cpo9iter_moveE,(_ZN73_INTERNAL_b78b44cd_37_flash_fwd_hdim64_bf16_packgqa_sm90_cu_49158569_34934cuda3std3__45__cpo5beginE - _ZN73_INTERNAL_b78b44cd_37_flash_fwd_hdim64_bf16_packgqa_sm90_cu_49158569_34934cuda3std6ranges3__45__cpo9iter_moveE)
_ZN73_INTERNAL_b78b44cd_37_flash_fwd_hdim64_bf16_packgqa_sm90_cu_49158569_34934cuda3std6ranges3__45__cpo9iter_moveE:
	.zero		1
	.type		_ZN73_INTERNAL_b78b44cd_37_flash_fwd_hdim64_bf16_packgqa_sm90_cu_49158569_34934cuda3std3__45__cpo5beginE,@object
	.size		_ZN73_INTERNAL_b78b44cd_37_flash_fwd_hdim64_bf16_packgqa_sm90_cu_49158569_34934cuda3std3__45__cpo5beginE,(_ZN73_INTERNAL_b78b44cd_37_flash_fwd_hdim64_bf16_packgqa_sm90_cu_49158569_34934cuda3std3__475_GLOBAL__N__b78b44cd_37_flash_fwd_hdim64_bf16_packgqa_sm90_cu_49158569_34936ignoreE - _ZN73_INTERNAL_b78b44cd_37_flash_fwd_hdim64_bf16_packgqa_sm90_cu_49158569_34934cuda3std3__45__cpo5beginE)
_ZN73_INTERNAL_b78b44cd_37_flash_fwd_hdim64_bf16_packgqa_sm90_cu_49158569_34934cuda3std3__45__cpo5beginE:
	.zero		1
	.type		_ZN73_INTERNAL_b78b44cd_37_flash_fwd_hdim64_bf16_packgqa_sm90_cu_49158569_34934cuda3std3__475_GLOBAL__N__b78b44cd_37_flash_fwd_hdim64_bf16_packgqa_sm90_cu_49158569_34936ignoreE,@object
	.size		_ZN73_INTERNAL_b78b44cd_37_flash_fwd_hdim64_bf16_packgqa_sm90_cu_49158569_34934cuda3std3__475_GLOBAL__N__b78b44cd_37_flash_fwd_hdim64_bf16_packgqa_sm90_cu_49158569_34936ignoreE,(_ZN73_INTERNAL_b78b44cd_37_flash_fwd_hdim64_bf16_packgqa_sm90_cu_49158569_34934cute7productE - _ZN73_INTERNAL_b78b44cd_37_flash_fwd_hdim64_bf16_packgqa_sm90_cu_49158569_34934cuda3std3__475_GLOBAL__N__b78b44cd_37_flash_fwd_hdim64_bf16_packgqa_sm90_cu_49158569_34936ignoreE)
_ZN73_INTERNAL_b78b44cd_37_flash_fwd_hdim64_bf16_packgqa_sm90_cu_49158569_34934cuda3std3__475_GLOBAL__N__b78b44cd_37_flash_fwd_hdim64_bf16_packgqa_sm90_cu_49158569_34936ignoreE:
	.zero		1
	.type		_ZN73_INTERNAL_b78b44cd_37_flash_fwd_hdim64_bf16_packgqa_sm90_cu_49158569_34934cute7productE,@object
	.size		_ZN73_INTERNAL_b78b44cd_37_flash_fwd_hdim64_bf16_packgqa_sm90_cu_49158569_34934cute7productE,(_ZN73_INTERNAL_b78b44cd_37_flash_fwd_hdim64_bf16_packgqa_sm90_cu_49158569_34934cuda3std3__45__cpo3endE - _ZN73_INTERNAL_b78b44cd_37_flash_fwd_hdim64_bf16_packgqa_sm90_cu_49158569_34934cute7productE)
_ZN73_INTERNAL_b78b44cd_37_flash_fwd_hdim64_bf16_packgqa_sm90_cu_49158569_34934cute7productE:
	.zero		1
	.type		_ZN73_INTERNAL_b78b44cd_37_flash_fwd_hdim64_bf16_packgqa_sm90_cu_49158569_34934cuda3std3__45__cpo3endE,@object
	.size		_ZN73_INTERNAL_b78b44cd_37_flash_fwd_hdim64_bf16_packgqa_sm90_cu_49158569_34934cuda3std3__45__cpo3endE,(_ZN73_INTERNAL_b78b44cd_37_flash_fwd_hdim64_bf16_packgqa_sm90_cu_49158569_34934cuda3std3__419piecewise_constructE - _ZN73_INTERNAL_b78b44cd_37_flash_fwd_hdim64_bf16_packgqa_sm90_cu_49158569_34934cuda3std3__45__cpo3endE)
_ZN73_INTERNAL_b78b44cd_37_flash_fwd_hdim64_bf16_packgqa_sm90_cu_49158569_34934cuda3std3__45__cpo3endE:
	.zero		1
	.type		_ZN73_INTERNAL_b78b44cd_37_flash_fwd_hdim64_bf16_packgqa_sm90_cu_49158569_34934cuda3std3__419piecewise_constructE,@object
	.size		_ZN73_INTERNAL_b78b44cd_37_flash_fwd_hdim64_bf16_packgqa_sm90_cu_49158569_34934cuda3std3__419piecewise_constructE,(_ZN73_INTERNAL_b78b44cd_37_flash_fwd_hdim64_bf16_packgqa_sm90_cu_49158569_34934cuda3std3__45__cpo4cendE - _ZN73_INTERNAL_b78b44cd_37_flash_fwd_hdim64_bf16_packgqa_sm90_cu_49158569_34934cuda3std3__419piecewise_constructE)
_ZN73_INTERNAL_b78b44cd_37_flash_fwd_hdim64_bf16_packgqa_sm90_cu_49158569_34934cuda3std3__419piecewise_constructE:
	.zero		1
	.type		_ZN73_INTERNAL_b78b44cd_37_flash_fwd_hdim64_bf16_packgqa_sm90_cu_49158569_34934cuda3std3__45__cpo4cendE,@object
	.size		_ZN73_INTERNAL_b78b44cd_37_flash_fwd_hdim64_bf16_packgqa_sm90_cu_49158569_34934cuda3std3__45__cpo4cendE,(_ZN73_INTERNAL_b78b44cd_37_flash_fwd_hdim64_bf16_packgqa_sm90_cu_49158569_34934cuda3std6ranges3__45__cpo4swapE - _ZN73_INTERNAL_b78b44cd_37_flash_fwd_hdim64_bf16_packgqa_sm90_cu_49158569_34934cuda3std3__45__cpo4cendE)
_ZN73_INTERNAL_b78b44cd_37_flash_fwd_hdim64_bf16_packgqa_sm90_cu_49158569_34934cuda3std3__45__cpo4cendE:
	.zero		1
	.type		_ZN73_INTERNAL_b78b44cd_37_flash_fwd_hdim64_bf16_packgqa_sm90_cu_49158569_34934cuda3std6ranges3__45__cpo4swapE,@object
	.size		_ZN73_INTERNAL_b78b44cd_37_flash_fwd_hdim64_bf16_packgqa_sm90_cu_49158569_34934cuda3std6ranges3__45__cpo4swapE,(.L_7 - _ZN73_INTERNAL_b78b44cd_37_flash_fwd_hdim64_bf16_packgqa_sm90_cu_49158569_34934cuda3std6ranges3__45__cpo4swapE)
_ZN73_INTERNAL_b78b44cd_37_flash_fwd_hdim64_bf16_packgqa_sm90_cu_49158569_34934cuda3std6ranges3__45__cpo4swapE:
	.zero		1
.L_7:


//--------------------- .nv.constant0._ZN7cutlass13device_kernelIN5flash11enable_sm90INS1_16FlashAttnFwdSm90INS1_25CollectiveMainloopFwdSm90ILi2EN4cute5tupleIJNS5_1CILi1EEES8_S8_EEENS6_IJNS7_ILi192EEESA_NS7_ILi64EEEEEELi64ENS_10bfloat16_tEfNS_4arch4Sm90ELb0ELb0ELb0ELb0ELb0ELb0ELb0ELb0ELb1ELb1ELb0ELb0EEENS1_21CollectiveEpilogueFwdINS6_IJSA_SB_SA_EEES9_SD_SF_Li384ELb0ELb1ELb0ELb0EEENS1_29StaticPersistentTileSchedulerILb0EEEEEEEEEvNT_6ParamsE --------------------------
	.section	.nv.constant0._ZN7cutlass13device_kernelIN5flash11enable_sm90INS1_16FlashAttnFwdSm90INS1_25CollectiveMainloopFwdSm90ILi2EN4cute5tupleIJNS5_1CILi1EEES8_S8_EEENS6_IJNS7_ILi192EEESA_NS7_ILi64EEEEEELi64ENS_10bfloat16_tEfNS_4arch4Sm90ELb0ELb0ELb0ELb0ELb0ELb0ELb0ELb0ELb1ELb1ELb0ELb0EEENS1_21CollectiveEpilogueFwdINS6_IJSA_SB_SA_EEES9_SD_SF_Li384ELb0ELb1ELb0ELb0EEENS1_29StaticPersistentTileSchedulerILb0EEEEEEEEEvNT_6ParamsE,"a",@progbits
	.sectionflags	@""
	.align	4
.nv.constant0._ZN7cutlass13device_kernelIN5flash11enable_sm90INS1_16FlashAttnFwdSm90INS1_25CollectiveMainloopFwdSm90ILi2EN4cute5tupleIJNS5_1CILi1EEES8_S8_EEENS6_IJNS7_ILi192EEESA_NS7_ILi64EEEEEELi64ENS_10bfloat16_tEfNS_4arch4Sm90ELb0ELb0ELb0ELb0ELb0ELb0ELb0ELb0ELb1ELb1ELb0ELb0EEENS1_21CollectiveEpilogueFwdINS6_IJSA_SB_SA_EEES9_SD_SF_Li384ELb0ELb1ELb0ELb0EEENS1_29StaticPersistentTileSchedulerILb0EEEEEEEEEvNT_6ParamsE:
	.zero		3456


//--------------------- .nv.constant0._ZN7cutlass13device_kernelIN5flash11enable_sm90INS1_16FlashAttnFwdSm90INS1_25CollectiveMainloopFwdSm90ILi2EN4cute5tupleIJNS5_1CILi1EEES8_S8_EEENS6_IJNS7_ILi192EEESA_NS7_ILi64EEEEEELi64ENS_10bfloat16_tEfNS_4arch4Sm90ELb0ELb0ELb0ELb1ELb0ELb0ELb0ELb0ELb1ELb1ELb0ELb0EEENS1_21CollectiveEpilogueFwdINS6_IJSA_SB_SA_EEES9_SD_SF_Li384ELb1ELb1ELb0ELb0EEENS1_36VarlenDynamicPersistentTileSchedulerILi192ELi192ELi384ELi128ELb0ELb1ELb1ELb0ELb1ELb1EEEEEEEEEvNT_6ParamsE --------------------------
	.section	.nv.constant0._ZN7cutlass13device_kernelIN5flash11enable_sm90INS1_16FlashAttnFwdSm90INS1_25CollectiveMainloopFwdSm90ILi2EN4cute5tupleIJNS5_1CILi1EEES8_S8_EEENS6_IJNS7_ILi192EEESA_NS7_ILi64EEEEEELi64ENS_10bfloat16_tEfNS_4arch4Sm90ELb0ELb0ELb0ELb1ELb0ELb0ELb0ELb0ELb1ELb1ELb0ELb0EEENS1_21CollectiveEpilogueFwdINS6_IJSA_SB_SA_EEES9_SD_SF_Li384ELb1ELb1ELb0ELb0EEENS1_36VarlenDynamicPersistentTileSchedulerILi192ELi192ELi384ELi128ELb0ELb1ELb1ELb0ELb1ELb1EEEEEEEEEvNT_6ParamsE,"a",@progbits
	.sectionflags	@""
	.align	4
.nv.constant0._ZN7cutlass13device_kernelIN5flash11enable_sm90INS1_16FlashAttnFwdSm90INS1_25CollectiveMainloopFwdSm90ILi2EN4cute5tupleIJNS5_1CILi1EEES8_S8_EEENS6_IJNS7_ILi192EEESA_NS7_ILi64EEEEEELi64ENS_10bfloat16_tEfNS_4arch4Sm90ELb0ELb0ELb0ELb1ELb0ELb0ELb0ELb0ELb1ELb1ELb0ELb0EEENS1_21CollectiveEpilogueFwdINS6_IJSA_SB_SA_EEES9_SD_SF_Li384ELb1ELb1ELb0ELb0EEENS1_36VarlenDynamicPersistentTileSchedulerILi192ELi192ELi384ELi128ELb0ELb1ELb1ELb0ELb1ELb1EEEEEEEEEvNT_6ParamsE:
	.zero		3584


//--------------------- .nv.constant0._ZN7cutlass13device_kernelIN5flash11enable_sm90INS1_16FlashAttnFwdSm90INS1_25CollectiveMainloopFwdSm90ILi2EN4cute5tupleIJNS5_1CILi1EEES8_S8_EEENS6_IJNS7_ILi192EEESA_NS7_ILi64EEEEEELi64ENS_10bfloat16_tEfNS_4arch4Sm90ELb0ELb0ELb0ELb1ELb0ELb1ELb0ELb0ELb1ELb1ELb0ELb0EEENS1_21CollectiveEpilogueFwdINS6_IJSA_SB_SA_EEES9_SD_SF_Li384ELb1ELb1ELb0ELb0EEENS1_36VarlenDynamicPersistentTileSchedulerILi192ELi192ELi384ELi128ELb0ELb1ELb1ELb0ELb1ELb1EEEEEEEEEvNT_6ParamsE --------------------------
	.section	.nv.constant0._ZN7cutlass13device_kernelIN5flash11enable_sm90INS1_16FlashAttnFwdSm90INS1_25CollectiveMainloopFwdSm90ILi2EN4cute5tupleIJNS5_1CILi1EEES8_S8_EEENS6_IJNS7_ILi192EEESA_NS7_ILi64EEEEEELi64ENS_10bfloat16_tEfNS_4arch4Sm90ELb0ELb0ELb0ELb1ELb0ELb1ELb0ELb0ELb1ELb1ELb0ELb0EEENS1_21CollectiveEpilogueFwdINS6_IJSA_SB_SA_EEES9_SD_SF_Li384ELb1ELb1ELb0ELb0EEENS1_36VarlenDynamicPersistentTileSchedulerILi192ELi192ELi384ELi128ELb0ELb1ELb1ELb0ELb1ELb1EEEEEEEEEvNT_6ParamsE,"a",@progbits
	.sectionflags	@""
	.align	4
.nv.constant0._ZN7cutlass13device_kernelIN5flash11enable_sm90INS1_16FlashAttnFwdSm90INS1_25CollectiveMainloopFwdSm90ILi2EN4cute5tupleIJNS5_1CILi1EEES8_S8_EEENS6_IJNS7_ILi192EEESA_NS7_ILi64EEEEEELi64ENS_10bfloat16_tEfNS_4arch4Sm90ELb0ELb0ELb0ELb1ELb0ELb1ELb0ELb0ELb1ELb1ELb0ELb0EEENS1_21CollectiveEpilogueFwdINS6_IJSA_SB_SA_EEES9_SD_SF_Li384ELb1ELb1ELb0ELb0EEENS1_36VarlenDynamicPersistentTileSchedulerILi192ELi192ELi384ELi128ELb0ELb1ELb1ELb0ELb1ELb1EEEEEEEEEvNT_6ParamsE:
	.zero		3584


//--------------------- .nv.constant0._ZN7cutlass13device_kernelIN5flash11enable_sm90INS1_16FlashAttnFwdSm90INS1_25CollectiveMainloopFwdSm90ILi2EN4cute5tupleIJNS5_1CILi1EEES8_S8_EEENS6_IJNS7_ILi192EEENS7_ILi128EEENS7_ILi64EEEEEELi64ENS_10bfloat16_tEfNS_4arch4Sm90ELb0ELb1ELb0ELb0ELb0ELb0ELb0ELb1ELb1ELb1ELb0ELb0EEENS1_21CollectiveEpilogueFwdINS6_IJSA_SC_SB_EEES9_SE_SG_Li384ELb0ELb1ELb0ELb0EEENS1_30DynamicPersistentTileSchedulerILi384ELi128ELb0ELb1ELb1EEEEEEEEEvNT_6ParamsE --------------------------
	.section	.nv.constant0._ZN7cutlass13device_kernelIN5flash11enable_sm90INS1_16FlashAttnFwdSm90INS1_25CollectiveMainloopFwdSm90ILi2EN4cute5tupleIJNS5_1CILi1EEES8_S8_EEENS6_IJNS7_ILi192EEENS7_ILi128EEENS7_ILi64EEEEEELi64ENS_10bfloat16_tEfNS_4arch4Sm90ELb0ELb1ELb0ELb0ELb0ELb0ELb0ELb1ELb1ELb1ELb0ELb0EEENS1_21CollectiveEpilogueFwdINS6_IJSA_SC_SB_EEES9_SE_SG_Li384ELb0ELb1ELb0ELb0EEENS1_30DynamicPersistentTileSchedulerILi384ELi128ELb0ELb1ELb1EEEEEEEEEvNT_6ParamsE,"a",@progbits
	.sectionflags	@""
	.align	4
.nv.constant0._ZN7cutlass13device_kernelIN5flash11enable_sm90INS1_16FlashAttnFwdSm90INS1_25CollectiveMainloopFwdSm90ILi2EN4cute5tupleIJNS5_1CILi1EEES8_S8_EEENS6_IJNS7_ILi192EEENS7_ILi128EEENS7_ILi64EEEEEELi64ENS_10bfloat16_tEfNS_4arch4Sm90ELb0ELb1ELb0ELb0ELb0ELb0ELb0ELb1ELb1ELb1ELb0ELb0EEENS1_21CollectiveEpilogueFwdINS6_IJSA_SC_SB_EEES9_SE_SG_Li384ELb0ELb1ELb0ELb0EEENS1_30DynamicPersistentTileSchedulerILi384ELi128ELb0ELb1ELb1EEEEEEEEEvNT_6ParamsE:
	.zero		3584


//--------------------- .nv.constant0._ZN7cutlass13device_kernelIN5flash11enable_sm90INS1_16FlashAttnFwdSm90INS1_25CollectiveMainloopFwdSm90ILi2EN4cute5tupleIJNS5_1CILi1EEES8_S8_EEENS6_IJNS7_ILi192EEENS7_ILi128EEENS7_ILi64EEEEEELi64ENS_10bfloat16_tEfNS_4arch4Sm90ELb0ELb1ELb0ELb1ELb0ELb0ELb0ELb1ELb1ELb1ELb0ELb0EEENS1_21CollectiveEpilogueFwdINS6_IJSA_SC_SB_EEES9_SE_SG_Li384ELb1ELb1ELb0ELb0EEENS1_36VarlenDynamicPersistentTileSchedulerILi192ELi128ELi384ELi128ELb0ELb1ELb1ELb1ELb0ELb1EEEEEEEEEvNT_6ParamsE --------------------------
	.section	.nv.constant0._ZN7cutlass13device_kernelIN5flash11enable_sm90INS1_16FlashAttnFwdSm90INS1_25CollectiveMainloopFwdSm90ILi2EN4cute5tupleIJNS5_1CILi1EEES8_S8_EEENS6_IJNS7_ILi192EEENS7_ILi128EEENS7_ILi64EEEEEELi64ENS_10bfloat16_tEfNS_4arch4Sm90ELb0ELb1ELb0ELb1ELb0ELb0ELb0ELb1ELb1ELb1ELb0ELb0EEENS1_21CollectiveEpilogueFwdINS6_IJSA_SC_SB_EEES9_SE_SG_Li384ELb1ELb1ELb0ELb0EEENS1_36VarlenDynamicPersistentTileSchedulerILi192ELi128ELi384ELi128ELb0ELb1ELb1ELb1ELb0ELb1EEEEEEEEEvNT_6ParamsE,"a",@progbits
	.sectionflags	@""
	.align	4
.nv.constant0._ZN7cutlass13device_kernelIN5flash11enable_sm90INS1_16FlashAttnFwdSm90INS1_25CollectiveMainloopFwdSm90ILi2EN4cute5tupleIJNS5_1CILi1EEES8_S8_EEENS6_IJNS7_ILi192EEENS7_ILi128EEENS7_ILi64EEEEEELi64ENS_10bfloat16_tEfNS_4arch4Sm90ELb0ELb1ELb0ELb1ELb0ELb0ELb0ELb1ELb1ELb1ELb0ELb0EEENS1_21CollectiveEpilogueFwdINS6_IJSA_SC_SB_EEES9_SE_SG_Li384ELb1ELb1ELb0ELb0EEENS1_36VarlenDynamicPersistentTileSchedulerILi192ELi128ELi384ELi128ELb0ELb1ELb1ELb1ELb0ELb1EEEEEEEEEvNT_6ParamsE:
	.zero		3584


//--------------------- .nv.constant0._ZN7cutlass13device_kernelIN5flash11enable_sm90INS1_16FlashAttnFwdSm90INS1_25CollectiveMainloopFwdSm90ILi2EN4cute5tupleIJNS5_1CILi1EEES8_S8_EEENS6_IJNS7_ILi192EEENS7_ILi128EEENS7_ILi64EEEEEELi64ENS_10bfloat16_tEfNS_4arch4Sm90ELb0ELb1ELb0ELb1ELb0ELb1ELb0ELb1ELb1ELb1ELb0ELb0EEENS1_21CollectiveEpilogueFwdINS6_IJSA_SC_SB_EEES9_SE_SG_Li384ELb1ELb1ELb0ELb0EEENS1_36VarlenDynamicPersistentTileSchedulerILi192ELi128ELi384ELi128ELb0ELb1ELb1ELb1ELb0ELb1EEEEEEEEEvNT_6ParamsE --------------------------
	.section	.nv.constant0._ZN7cutlass13device_kernelIN5flash11enable_sm90INS1_16FlashAttnFwdSm90INS1_25CollectiveMainloopFwdSm90ILi2EN4cute5tupleIJNS5_1CILi1EEES8_S8_EEENS6_IJNS7_ILi192EEENS7_ILi128EEENS7_ILi64EEEEEELi64ENS_10bfloat16_tEfNS_4arch4Sm90ELb0ELb1ELb0ELb1ELb0ELb1ELb0ELb1ELb1ELb1ELb0ELb0EEENS1_21CollectiveEpilogueFwdINS6_IJSA_SC_SB_EEES9_SE_SG_Li384ELb1ELb1ELb0ELb0EEENS1_36VarlenDynamicPersistentTileSchedulerILi192ELi128ELi384ELi128ELb0ELb1ELb1ELb1ELb0ELb1EEEEEEEEEvNT_6ParamsE,"a",@progbits
	.sectionflags	@""
	.align	4
.nv.constant0._ZN7cutlass13device_kernelIN5flash11enable_sm90INS1_16FlashAttnFwdSm90INS1_25CollectiveMainloopFwdSm90ILi2EN4cute5tupleIJNS5_1CILi1EEES8_S8_EEENS6_IJNS7_ILi192EEENS7_ILi128EEENS7_ILi64EEEEEELi64ENS_10bfloat16_tEfNS_4arch4Sm90ELb0ELb1ELb0ELb1ELb0ELb1ELb0ELb1ELb1ELb1ELb0ELb0EEENS1_21CollectiveEpilogueFwdINS6_IJSA_SC_SB_EEES9_SE_SG_Li384ELb1ELb1ELb0ELb0EEENS1_36VarlenDynamicPersistentTileSchedulerILi192ELi128ELi384ELi128ELb0ELb1ELb1ELb1ELb0ELb1EEEEEEEEEvNT_6ParamsE:
	.zero		3584


//--------------------- .nv.constant0._ZN7cutlass13device_kernelIN5flash11enable_sm90INS1_16FlashAttnFwdSm90INS1_25CollectiveMainloopFwdSm90ILi2EN4cute5tupleIJNS5_1CILi1EEES8_S8_EEENS6_IJNS7_ILi192EEENS7_ILi128EEENS7_ILi64EEEEEELi64ENS_10bfloat16_tEfNS_4arch4Sm90ELb1ELb0ELb0ELb0ELb0ELb0ELb0ELb1ELb1ELb1ELb0ELb0EEENS1_21CollectiveEpilogueFwdINS6_IJSA_SC_SB_EEES9_SE_SG_Li384ELb0ELb1ELb0ELb0EEENS1_30DynamicPersistentTileSchedulerILi384ELi128ELb0ELb1ELb1EEEEEEEEEvNT_6ParamsE --------------------------
	.section	.nv.constant0._ZN7cutlass13device_kernelIN5flash11enable_sm90INS1_16FlashAttnFwdSm90INS1_25CollectiveMainloopFwdSm90ILi2EN4cute5tupleIJNS5_1CILi1EEES8_S8_EEENS6_IJNS7_ILi192EEENS7_ILi128EEENS7_ILi64EEEEEELi64ENS_10bfloat16_tEfNS_4arch4Sm90ELb1ELb0ELb0ELb0ELb0ELb0ELb0ELb1ELb1ELb1ELb0ELb0EEENS1_21CollectiveEpilogueFwdINS6_IJSA_SC_SB_EEES9_SE_SG_Li384ELb0ELb1ELb0ELb0EEENS1_30DynamicPersistentTileSchedulerILi384ELi128ELb0ELb1ELb1EEEEEEEEEvNT_6ParamsE,"a",@progbits
	.sectionflags	@""
	.align	4
.nv.constant0._ZN7cutlass13device_kernelIN5flash11enable_sm90INS1_16FlashAttnFwdSm90INS1_25CollectiveMainloopFwdSm90ILi2EN4cute5tupleIJNS5_1CILi1EEES8_S8_EEENS6_IJNS7_ILi192EEENS7_ILi128EEENS7_ILi64EEEEEELi64ENS_10bfloat16_tEfNS_4arch4Sm90ELb1ELb0ELb0ELb0ELb0ELb0ELb0ELb1ELb1ELb1ELb0ELb0EEENS1_21CollectiveEpilogueFwdINS6_IJSA_SC_SB_EEES9_SE_SG_Li384ELb0ELb1ELb0ELb0EEENS1_30DynamicPersistentTileSchedulerILi384ELi128ELb0ELb1ELb1EEEEEEEEEvNT_6ParamsE:
	.zero		3584


//--------------------- .nv.constant0._ZN7cutlass13device_kernelIN5flash11enable_sm90INS1_16FlashAttnFwdSm90INS1_25CollectiveMainloopFwdSm90ILi2EN4cute5tupleIJNS5_1CILi1EEES8_S8_EEENS6_IJNS7_ILi192EEENS7_ILi128EEENS7_ILi64EEEEEELi64ENS_10bfloat16_tEfNS_4arch4Sm90ELb1ELb0ELb0ELb1ELb0ELb0ELb0ELb1ELb1ELb1ELb0ELb0EEENS1_21CollectiveEpilogueFwdINS6_IJSA_SC_SB_EEES9_SE_SG_Li384ELb1ELb1ELb0ELb0EEENS1_36VarlenDynamicPersistentTileSchedulerILi192ELi128ELi384ELi128ELb0ELb1ELb1ELb1ELb1ELb1EEEEEEEEEvNT_6ParamsE --------------------------
	.section	.nv.constant0._ZN7cutlass13device_kernelIN5flash11enable_sm90INS1_16FlashAttnFwdSm90INS1_25CollectiveMainloopFwdSm90ILi2EN4cute5tupleIJNS5_1CILi1EEES8_S8_EEENS6_IJNS7_ILi192EEENS7_ILi128EEENS7_ILi64EEEEEELi64ENS_10bfloat16_tEfNS_4arch4Sm90ELb1ELb0ELb0ELb1ELb0ELb0ELb0ELb1ELb1ELb1ELb0ELb0EEENS1_21CollectiveEpilogueFwdINS6_IJSA_SC_SB_EEES9_SE_SG_Li384ELb1ELb1ELb0ELb0EEENS1_36VarlenDynamicPersistentTileSchedulerILi192ELi128ELi384ELi128ELb0ELb1ELb1ELb1ELb1ELb1EEEEEEEEEvNT_6ParamsE,"a",@progbits
	.sectionflags	@""
	.align	4
.nv.constant0._ZN7cutlass13device_kernelIN5flash11enable_sm90INS1_16FlashAttnFwdSm90INS1_25CollectiveMainloopFwdSm90ILi2EN4cute5tupleIJNS5_1CILi1EEES8_S8_EEENS6_IJNS7_ILi192EEENS7_ILi128EEENS7_ILi64EEEEEELi64ENS_10bfloat16_tEfNS_4arch4Sm90ELb1ELb0ELb0ELb1ELb0ELb0ELb0ELb1ELb1ELb1ELb0ELb0EEENS1_21CollectiveEpilogueFwdINS6_IJSA_SC_SB_EEES9_SE_SG_Li384ELb1ELb1ELb0ELb0EEENS1_36VarlenDynamicPersistentTileSchedulerILi192ELi128ELi384ELi128ELb0ELb1ELb1ELb1ELb1ELb1EEEEEEEEEvNT_6ParamsE:
	.zero		3584


//--------------------- .nv.constant0._ZN7cutlass13device_kernelIN5flash11enable_sm90INS1_16FlashAttnFwdSm90INS1_25CollectiveMainloopFwdSm90ILi2EN4cute5tupleIJNS5_1CILi1EEES8_S8_EEENS6_IJNS7_ILi192EEENS7_ILi128EEENS7_ILi64EEEEEELi64ENS_10bfloat16_tEfNS_4arch4Sm90ELb1ELb0ELb0ELb1ELb0ELb1ELb0ELb1ELb1ELb1ELb0ELb0EEENS1_21CollectiveEpilogueFwdINS6_IJSA_SC_SB_EEES9_SE_SG_Li384ELb1ELb1ELb0ELb0EEENS1_36VarlenDynamicPersistentTileSchedulerILi192ELi128ELi384ELi128ELb0ELb1ELb1ELb1ELb1ELb1EEEEEEEEEvNT_6ParamsE --------------------------
	.section	.nv.constant0._ZN7cutlass13device_kernelIN5flash11enable_sm90INS1_16FlashAttnFwdSm90INS1_25CollectiveMainloopFwdSm90ILi2EN4cute5tupleIJNS5_1CILi1EEES8_S8_EEENS6_IJNS7_ILi192EEENS7_ILi128EEENS7_ILi64EEEEEELi64ENS_10bfloat16_tEfNS_4arch4Sm90ELb1ELb0ELb0ELb1ELb0ELb1ELb0ELb1ELb1ELb1ELb0ELb0EEENS1_21CollectiveEpilogueFwdINS6_IJSA_SC_SB_EEES9_SE_SG_Li384ELb1ELb1ELb0ELb0EEENS1_36VarlenDynamicPersistentTileSchedulerILi192ELi128ELi384ELi128ELb0ELb1ELb1ELb1ELb1ELb1EEEEEEEEEvNT_6ParamsE,"a",@progbits
	.sectionflags	@""
	.align	4
.nv.constant0._ZN7cutlass13device_kernelIN5flash11enable_sm90INS1_16FlashAttnFwdSm90INS1_25CollectiveMainloopFwdSm90ILi2EN4cute5tupleIJNS5_1CILi1EEES8_S8_EEENS6_IJNS7_ILi192EEENS7_ILi128EEENS7_ILi64EEEEEELi64ENS_10bfloat16_tEfNS_4arch4Sm90ELb1ELb0ELb0ELb1ELb0ELb1ELb0ELb1ELb1ELb1ELb0ELb0EEENS1_21CollectiveEpilogueFwdINS6_IJSA_SC_SB_EEES9_SE_SG_Li384ELb1ELb1ELb0ELb0EEENS1_36VarlenDynamicPersistentTileSchedulerILi192ELi128ELi384ELi128ELb0ELb1ELb1ELb1ELb1ELb1EEEEEEEEEvNT_6ParamsE:
	.zero		3584


//--------------------- SYMBOLS --------------------------

	.type		.nv.reservedSmem.offset0,@object
	.size		.nv.reservedSmem.offset0,0x4
